	.target	sm_100a

	.elftype	@"ET_EXEC"


//--------------------- .note.nv.tkinfo           --------------------------
	.section	.note.nv.tkinfo,"",@"SHT_NOTE"
	.sectionflags	@"SHF_NOTE_NV_TKINFO"
	.tkinfo
        /*0018*/ 	.word	0x00000002
        /*0030*/ 	.string	""
        /*0030*/ 	.string	"ptxas"
        /*0030*/ 	.string	"Cuda compilation tools, release 13.0, V13.0.88"
        /*0030*/ 	.string	"Build cuda_13.0.r13.0/compiler.36424714_0"
        /*0030*/ 	.string	"-arch sm_100a -m 64 "



//--------------------- .note.nv.cuinfo           --------------------------
	.section	.note.nv.cuinfo,"",@"SHT_NOTE"
	.sectionflags	@"SHF_NOTE_NV_CUINFO"
        /*0018*/ 	.short	0x0002
        /*001a*/ 	.short	0x0064
        /*001c*/ 	.short	0x0082
	.zero		2


//--------------------- .nv.info                  --------------------------
	.section	.nv.info,"",@"SHT_CUDA_INFO"
	.align	4


	//----- nvinfo : EIATTR_REGCOUNT
	.align		4
        /*0000*/ 	.byte	0x04, 0x2f
        /*0002*/ 	.short	(.L_19 - .L_18)
	.align		4
.L_18:
        /*0004*/ 	.word	index@(_ZN7cutlass13device_kernelINS_4conv6kernel13ConvUniversalINS1_16ConvProblemShapeILNS1_8OperatorE0ELi3EEENS1_10collective14CollectiveConvINS1_47MainloopSm100TmaUmmaWarpSpecializedImplicitGemmILS5_0ELi8ELi3ELi1ELi2EN4cute5tupleIJNSA_1CILi1EEESD_SD_EEEEENSB_IJNSC_ILi128EEENSC_ILi64EEENSB_IJSH_EEEEEENS_10bfloat16_tESK_NSA_8TiledMMAINSA_8MMA_AtomIJNSA_20SM100_MMA_F16BF16_SSISK_SK_fLi128ELi64ELNSA_4UMMA5MajorE0ELSP_0ELNSO_7ScaleInE0ELSQ_0EEEEEENSA_6LayoutISE_NSB_IJNSC_ILi0EEESU_SU_EEEEENSB_IJNSA_10UnderscoreESX_SX_EEEEENS7_6detail27Sm100ImplicitGemmTileTraitsINSA_20SM90_TMA_LOAD_IM2COLENSA_14ComposedLayoutINSA_7SwizzleILi3ELi4ELi3EEENSA_18smem_ptr_flag_bitsILi16EEENST_INSB_IJNSC_ILi8EEESH_EEENSB_IJSH_SD_EEEEEEEvEENS11_INSA_13SM90_TMA_LOADES1C_vEEEENS_8epilogue10collective18CollectiveEpilogueINS1H_23Sm100TmaWarpSpecializedILi3ELi2ELi32ELb1ELb0EEEJSJ_NSB_IJNST_ISG_SD_EENST_INSC_ILi32EEESD_EEEEESK_NSB_IJNSB_IJllllEEESD_SU_EEESK_S1R_NS1H_6fusion15FusionCallbacksIS1L_NS1S_17LinearCombinationISK_fSK_fLNS_15FloatRoundStyleE2EEESJ_S1P_JEEENSA_5SM1004TMEM4LOAD26SM100_TMEM_LOAD_32dp32b32xES12_NS13_INS14_ILi2ELi4ELi3EEES17_NST_INSB_IJS18_S1N_EEENSB_IJS1N_SD_EEEEEEENSA_39AutoVectorizingCopyWithAssumedAlignmentILi128EEENSA_21SM90_TMA_STORE_IM2COLES26_S28_S28_EEEvvEEEEvNT_6ParamsE)
        /*0008*/ 	.word	0x0000007f


	//----- nvinfo : EIATTR_FRAME_SIZE
	.align		4
.L_19:
        /*000c*/ 	.byte	0x04, 0x11
        /*000e*/ 	.short	(.L_21 - .L_20)
	.align		4
.L_20:
        /*0010*/ 	.word	index@($__internal_2_$__cuda_sm10x_tcgen05_guardrail_trap_unallocated_columns_being_dealloced)
        /*0014*/ 	.word	0x00000008


	//----- nvinfo : EIATTR_FRAME_SIZE
	.align		4
.L_21:
        /*0018*/ 	.byte	0x04, 0x11
        /*001a*/ 	.short	(.L_23 - .L_22)
	.align		4
.L_22:
        /*001c*/ 	.word	index@($__internal_1_$__cuda_sm10x_tcgen05_guardrail_trap_phase_invalid_during_alloc)
        /*0020*/ 	.word	0x00000008


	//----- nvinfo : EIATTR_FRAME_SIZE
	.align		4
.L_23:
        /*0024*/ 	.byte	0x04, 0x11
        /*0026*/ 	.short	(.L_25 - .L_24)
	.align		4
.L_24:
        /*0028*/ 	.word	index@($__internal_0_$__cuda_sm10x_tcgen05_guardrail_trap_col_being_dealloced_not_returned_by_alloc)
        /*002c*/ 	.word	0x00000008


	//----- nvinfo : EIATTR_FRAME_SIZE
	.align		4
.L_25:
        /*0030*/ 	.byte	0x04, 0x11
        /*0032*/ 	.short	(.L_27 - .L_26)
	.align		4
.L_26:
        /*0034*/ 	.word	index@(_ZN7cutlass13device_kernelINS_4conv6kernel13ConvUniversalINS1_16ConvProblemShapeILNS1_8OperatorE0ELi3EEENS1_10collective14CollectiveConvINS1_47MainloopSm100TmaUmmaWarpSpecializedImplicitGemmILS5_0ELi8ELi3ELi1ELi2EN4cute5tupleIJNSA_1CILi1EEESD_SD_EEEEENSB_IJNSC_ILi128EEENSC_ILi64EEENSB_IJSH_EEEEEENS_10bfloat16_tESK_NSA_8TiledMMAINSA_8MMA_AtomIJNSA_20SM100_MMA_F16BF16_SSISK_SK_fLi128ELi64ELNSA_4UMMA5MajorE0ELSP_0ELNSO_7ScaleInE0ELSQ_0EEEEEENSA_6LayoutISE_NSB_IJNSC_ILi0EEESU_SU_EEEEENSB_IJNSA_10UnderscoreESX_SX_EEEEENS7_6detail27Sm100ImplicitGemmTileTraitsINSA_20SM90_TMA_LOAD_IM2COLENSA_14ComposedLayoutINSA_7SwizzleILi3ELi4ELi3EEENSA_18smem_ptr_flag_bitsILi16EEENST_INSB_IJNSC_ILi8EEESH_EEENSB_IJSH_SD_EEEEEEEvEENS11_INSA_13SM90_TMA_LOADES1C_vEEEENS_8epilogue10collective18CollectiveEpilogueINS1H_23Sm100TmaWarpSpecializedILi3ELi2ELi32ELb1ELb0EEEJSJ_NSB_IJNST_ISG_SD_EENST_INSC_ILi32EEESD_EEEEESK_NSB_IJNSB_IJllllEEESD_SU_EEESK_S1R_NS1H_6fusion15FusionCallbacksIS1L_NS1S_17LinearCombinationISK_fSK_fLNS_15FloatRoundStyleE2EEESJ_S1P_JEEENSA_5SM1004TMEM4LOAD26SM100_TMEM_LOAD_32dp32b32xES12_NS13_INS14_ILi2ELi4ELi3EEES17_NST_INSB_IJS18_S1N_EEENSB_IJS1N_SD_EEEEEEENSA_39AutoVectorizingCopyWithAssumedAlignmentILi128EEENSA_21SM90_TMA_STORE_IM2COLES26_S28_S28_EEEvvEEEEvNT_6ParamsE)
        /*0038*/ 	.word	0x00000008


	//----- nvinfo : EIATTR_MIN_STACK_SIZE
	.align		4
.L_27:
        /*003c*/ 	.byte	0x04, 0x12
        /*003e*/ 	.short	(.L_29 - .L_28)
	.align		4
.L_28:
        /*0040*/ 	.word	index@(_ZN7cutlass13device_kernelINS_4conv6kernel13ConvUniversalINS1_16ConvProblemShapeILNS1_8OperatorE0ELi3EEENS1_10collective14CollectiveConvINS1_47MainloopSm100TmaUmmaWarpSpecializedImplicitGemmILS5_0ELi8ELi3ELi1ELi2EN4cute5tupleIJNSA_1CILi1EEESD_SD_EEEEENSB_IJNSC_ILi128EEENSC_ILi64EEENSB_IJSH_EEEEEENS_10bfloat16_tESK_NSA_8TiledMMAINSA_8MMA_AtomIJNSA_20SM100_MMA_F16BF16_SSISK_SK_fLi128ELi64ELNSA_4UMMA5MajorE0ELSP_0ELNSO_7ScaleInE0ELSQ_0EEEEEENSA_6LayoutISE_NSB_IJNSC_ILi0EEESU_SU_EEEEENSB_IJNSA_10UnderscoreESX_SX_EEEEENS7_6detail27Sm100ImplicitGemmTileTraitsINSA_20SM90_TMA_LOAD_IM2COLENSA_14ComposedLayoutINSA_7SwizzleILi3ELi4ELi3EEENSA_18smem_ptr_flag_bitsILi16EEENST_INSB_IJNSC_ILi8EEESH_EEENSB_IJSH_SD_EEEEEEEvEENS11_INSA_13SM90_TMA_LOADES1C_vEEEENS_8epilogue10collective18CollectiveEpilogueINS1H_23Sm100TmaWarpSpecializedILi3ELi2ELi32ELb1ELb0EEEJSJ_NSB_IJNST_ISG_SD_EENST_INSC_ILi32EEESD_EEEEESK_NSB_IJNSB_IJllllEEESD_SU_EEESK_S1R_NS1H_6fusion15FusionCallbacksIS1L_NS1S_17LinearCombinationISK_fSK_fLNS_15FloatRoundStyleE2EEESJ_S1P_JEEENSA_5SM1004TMEM4LOAD26SM100_TMEM_LOAD_32dp32b32xES12_NS13_INS14_ILi2ELi4ELi3EEES17_NST_INSB_IJS18_S1N_EEENSB_IJS1N_SD_EEEEEEENSA_39AutoVectorizingCopyWithAssumedAlignmentILi128EEENSA_21SM90_TMA_STORE_IM2COLES26_S28_S28_EEEvvEEEEvNT_6ParamsE)
        /*0044*/ 	.word	0x00000008
.L_29:


//--------------------- .nv.compat                --------------------------
	.section	.nv.compat,"",@"SHT_CUDA_COMPAT_INFO"
	.align	4
        /*0000*/ 	.byte	0x02, 0x09, 0x01, 0x00, 0x02, 0x02, 0x02, 0x00, 0x02, 0x05, 0x05, 0x00, 0x03, 0x07, 0x01, 0x01
        /*0010*/ 	.byte	0x02, 0x03, 0x01, 0x00, 0x02, 0x06, 0x01, 0x00, 0x04, 0x0b, 0x08, 0x00, 0x09, 0x00, 0x00, 0x00
        /*0020*/ 	.byte	0x00, 0x00, 0x00, 0x00


//--------------------- .nv.info._ZN7cutlass13device_kernelINS_4conv6kernel13ConvUniversalINS1_16ConvProblemShapeILNS1_8OperatorE0ELi3EEENS1_10collective14CollectiveConvINS1_47MainloopSm100TmaUmmaWarpSpecializedImplicitGemmILS5_0ELi8ELi3ELi1ELi2EN4cute5tupleIJNSA_1CILi1EEESD_SD_EEEEENSB_IJNSC_ILi128EEENSC_ILi64EEENSB_IJSH_EEEEEENS_10bfloat16_tESK_NSA_8TiledMMAINSA_8MMA_AtomIJNSA_20SM100_MMA_F16BF16_SSISK_SK_fLi128ELi64ELNSA_4UMMA5MajorE0ELSP_0ELNSO_7ScaleInE0ELSQ_0EEEEEENSA_6LayoutISE_NSB_IJNSC_ILi0EEESU_SU_EEEEENSB_IJNSA_10UnderscoreESX_SX_EEEEENS7_6detail27Sm100ImplicitGemmTileTraitsINSA_20SM90_TMA_LOAD_IM2COLENSA_14ComposedLayoutINSA_7SwizzleILi3ELi4ELi3EEENSA_18smem_ptr_flag_bitsILi16EEENST_INSB_IJNSC_ILi8EEESH_EEENSB_IJSH_SD_EEEEEEEvEENS11_INSA_13SM90_TMA_LOADES1C_vEEEENS_8epilogue10collective18CollectiveEpilogueINS1H_23Sm100TmaWarpSpecializedILi3ELi2ELi32ELb1ELb0EEEJSJ_NSB_IJNST_ISG_SD_EENST_INSC_ILi32EEESD_EEEEESK_NSB_IJNSB_IJllllEEESD_SU_EEESK_S1R_NS1H_6fusion15FusionCallbacksIS1L_NS1S_17LinearCombinationISK_fSK_fLNS_15FloatRoundStyleE2EEESJ_S1P_JEEENSA_5SM1004TMEM4LOAD26SM100_TMEM_LOAD_32dp32b32xES12_NS13_INS14_ILi2ELi4ELi3EEES17_NST_INSB_IJS18_S1N_EEENSB_IJS1N_SD_EEEEEEENSA_39AutoVectorizingCopyWithAssumedAlignmentILi128EEENSA_21SM90_TMA_STORE_IM2COLES26_S28_S28_EEEvvEEEEvNT_6ParamsE --------------------------
	.section	.nv.info._ZN7cutlass13device_kernelINS_4conv6kernel13ConvUniversalINS1_16ConvProblemShapeILNS1_8OperatorE0ELi3EEENS1_10collective14CollectiveConvINS1_47MainloopSm100TmaUmmaWarpSpecializedImplicitGemmILS5_0ELi8ELi3ELi1ELi2EN4cute5tupleIJNSA_1CILi1EEESD_SD_EEEEENSB_IJNSC_ILi128EEENSC_ILi64EEENSB_IJSH_EEEEEENS_10bfloat16_tESK_NSA_8TiledMMAINSA_8MMA_AtomIJNSA_20SM100_MMA_F16BF16_SSISK_SK_fLi128ELi64ELNSA_4UMMA5MajorE0ELSP_0ELNSO_7ScaleInE0ELSQ_0EEEEEENSA_6LayoutISE_NSB_IJNSC_ILi0EEESU_SU_EEEEENSB_IJNSA_10UnderscoreESX_SX_EEEEENS7_6detail27Sm100ImplicitGemmTileTraitsINSA_20SM90_TMA_LOAD_IM2COLENSA_14ComposedLayoutINSA_7SwizzleILi3ELi4ELi3EEENSA_18smem_ptr_flag_bitsILi16EEENST_INSB_IJNSC_ILi8EEESH_EEENSB_IJSH_SD_EEEEEEEvEENS11_INSA_13SM90_TMA_LOADES1C_vEEEENS_8epilogue10collective18CollectiveEpilogueINS1H_23Sm100TmaWarpSpecializedILi3ELi2ELi32ELb1ELb0EEEJSJ_NSB_IJNST_ISG_SD_EENST_INSC_ILi32EEESD_EEEEESK_NSB_IJNSB_IJllllEEESD_SU_EEESK_S1R_NS1H_6fusion15FusionCallbacksIS1L_NS1S_17LinearCombinationISK_fSK_fLNS_15FloatRoundStyleE2EEESJ_S1P_JEEENSA_5SM1004TMEM4LOAD26SM100_TMEM_LOAD_32dp32b32xES12_NS13_INS14_ILi2ELi4ELi3EEES17_NST_INSB_IJS18_S1N_EEENSB_IJS1N_SD_EEEEEEENSA_39AutoVectorizingCopyWithAssumedAlignmentILi128EEENSA_21SM90_TMA_STORE_IM2COLES26_S28_S28_EEEvvEEEEvNT_6ParamsE,"",@"SHT_CUDA_INFO"
	.sectionflags	@""
	.align	4


	//----- nvinfo : EIATTR_CUDA_API_VERSION
	.align		4
        /*0000*/ 	.byte	0x04, 0x37
        /*0002*/ 	.short	(.L_31 - .L_30)
.L_30:
        /*0004*/ 	.word	0x00000082


	//----- nvinfo : EIATTR_KPARAM_INFO
	.align		4
.L_31:
        /*0008*/ 	.byte	0x04, 0x17
        /*000a*/ 	.short	(.L_33 - .L_32)
.L_32:
        /*000c*/ 	.word	0x00000000
        /*0010*/ 	.short	0x0000
        /*0012*/ 	.short	0x0000
        /*0014*/ 	.byte	0x00, 0xf0, 0x01, 0x24


	//----- nvinfo : EIATTR_AT_ENTRY_FRAGMENTS
	.align		4
.L_33:
        /*0018*/ 	.byte	0x04, 0x4f
        /*001a*/ 	.short	(.L_35 - .L_34)


	//   ....[0]....
.L_34:
        /*001c*/ 	.word	0x00000006


	//----- nvinfo : EIATTR_RESERVED_SMEM_USED
	.align		4
.L_35:
        /*0020*/ 	.byte	0x01, 0x41
	.zero		2


	//----- nvinfo : EIATTR_SPARSE_MMA_MASK
	.align		4
        /*0024*/ 	.byte	0x03, 0x50
        /*0026*/ 	.short	0x0000


	//----- nvinfo : EIATTR_TCGEN05_1CTA_USED
	.align		4
        /*0028*/ 	.byte	0x01, 0x51
	.zero		2


	//----- nvinfo : EIATTR_MAXREG_COUNT
	.align		4
        /*002c*/ 	.byte	0x03, 0x1b
        /*002e*/ 	.short	0x00ff


	//----- nvinfo : EIATTR_NUM_BARRIERS
	.align		4
        /*0030*/ 	.byte	0x02, 0x4c
        /*0032*/ 	.byte	0x07
	.zero		1


	//----- nvinfo : EIATTR_EXTERNS
	.align		4
        /*0034*/ 	.byte	0x04, 0x0f
        /*0036*/ 	.short	(.L_37 - .L_36)


	//   ....[0]....
	.align		4
.L_36:
        /*0038*/ 	.word	index@(__assertfail)


	//----- nvinfo : EIATTR_MERCURY_ISA_VERSION
	.align		4
.L_37:
        /*003c*/ 	.byte	0x03, 0x5f
        /*003e*/ 	.short	0x0101


	//----- nvinfo : EIATTR_INT_WARP_WIDE_INSTR_OFFSETS
	.align		4
        /*0040*/ 	.byte	0x04, 0x31
        /*0042*/ 	.short	(.L_39 - .L_38)


	//   ....[0]....
.L_38:
        /*0044*/ 	.word	0x00003ea0


	//   ....[1]....
        /*0048*/ 	.word	0x00003ec0


	//   ....[2]....
        /*004c*/ 	.word	0x00003ef0


	//   ....[3]....
        /*0050*/ 	.word	0x00004bf0


	//   ....[4]....
        /*0054*/ 	.word	0x00004d10


	//   ....[5]....
        /*0058*/ 	.word	0x00004ec0


	//   ....[6]....
        /*005c*/ 	.word	0x00004f20


	//----- nvinfo : EIATTR_COOP_GROUP_MASK_REGIDS
	.align		4
.L_39:
        /*0060*/ 	.byte	0x04, 0x29
        /*0062*/ 	.short	(.L_41 - .L_40)


	//   ....[0]....
.L_40:
        /*0064*/ 	.word	0xffffffff


	//   ....[1]....
        /*0068*/ 	.word	0xffffffff


	//   ....[2]....
        /*006c*/ 	.word	0xffffffff


	//   ....[3]....
        /*0070*/ 	.word	0xffffffff


	//   ....[4]....
        /*0074*/ 	.word	0xffffffff


	//   ....[5]....
        /*0078*/ 	.word	0xffffffff


	//   ....[6]....
        /*007c*/ 	.word	0xffffffff


	//   ....[7]....
        /*0080*/ 	.word	0xffffffff


	//   ....[8]....
        /*0084*/ 	.word	0xffffffff


	//   ....[9]....
        /*0088*/ 	.word	0xffffffff


	//   ....[10]....
        /*008c*/ 	.word	0xffffffff


	//   ....[11]....
        /*0090*/ 	.word	0xffffffff


	//----- nvinfo : EIATTR_COOP_GROUP_INSTR_OFFSETS
	.align		4
.L_41:
        /*0094*/ 	.byte	0x04, 0x28
        /*0096*/ 	.short	(.L_43 - .L_42)


	//   ....[0]....
.L_42:
        /*0098*/ 	.word	0x00000090


	//   ....[1]....
        /*009c*/ 	.word	0x00000520


	//   ....[2]....
        /*00a0*/ 	.word	0x00000710


	//   ....[3]....
        /*00a4*/ 	.word	0x00000890


	//   ....[4]....
        /*00a8*/ 	.word	0x00000990


	//   ....[5]....
        /*00ac*/ 	.word	0x00000ae0


	//   ....[6]....
        /*00b0*/ 	.word	0x00002300


	//   ....[7]....
        /*00b4*/ 	.word	0x000031e0


	//   ....[8]....
        /*00b8*/ 	.word	0x000033f0


	//   ....[9]....
        /*00bc*/ 	.word	0x00003420


	//   ....[10]....
        /*00c0*/ 	.word	0x00003d80


	//   ....[11]....
        /*00c4*/ 	.word	0x00003fc0


	//----- nvinfo : EIATTR_VRC_CTA_INIT_COUNT
	.align		4
.L_43:
        /*00c8*/ 	.byte	0x02, 0x4a
        /*00ca*/ 	.byte	0x80
	.zero		1


	//----- nvinfo : EIATTR_SYSCALL_OFFSETS
	.align		4
        /*00cc*/ 	.byte	0x04, 0x46
        /*00ce*/ 	.short	(.L_45 - .L_44)


	//   ....[0]....
.L_44:
        /*00d0*/ 	.word	0x00005c80


	//   ....[1]....
        /*00d4*/ 	.word	0x00005d70


	//   ....[2]....
        /*00d8*/ 	.word	0x00006750


	//   ....[3]....
        /*00dc*/ 	.word	0x00007470


	//----- nvinfo : EIATTR_MBARRIER_INSTR_OFFSETS
	.align		4
.L_45:
        /*00e0*/ 	.byte	0x04, 0x39
        /*00e2*/ 	.short	(.L_47 - .L_46)


	//   ....[0]....
.L_46:
        /*00e4*/ 	.word	0x00000600
        /*00e8*/ 	.word	0x000000ff
        /*00ec*/ 	.word	0x00000000
        /*00f0*/ 	.short	0x0100
        /*00f2*/ 	.byte	0x04
	.zero		1


	//   ....[1]....
        /*00f4*/ 	.word	0x00000610
        /*00f8*/ 	.word	0x000000ff
        /*00fc*/ 	.word	0x00000040
        /*0100*/ 	.short	0x0100
        /*0102*/ 	.byte	0x04
	.zero		1


	//   ....[2]....
        /*0104*/ 	.word	0x00000620
        /*0108*/ 	.word	0x000000ff
        /*010c*/ 	.word	0x00000008
        /*0110*/ 	.short	0x0100
        /*0112*/ 	.byte	0x04
	.zero		1


	//   ....[3]....
        /*0114*/ 	.word	0x00000630
        /*0118*/ 	.word	0x000000ff
        /*011c*/ 	.word	0x00000048
        /*0120*/ 	.short	0x0100
        /*0122*/ 	.byte	0x04
	.zero		1


	//   ....[4]....
        /*0124*/ 	.word	0x00000640
        /*0128*/ 	.word	0x000000ff
        /*012c*/ 	.word	0x00000010
        /*0130*/ 	.short	0x0100
        /*0132*/ 	.byte	0x04
	.zero		1


	//   ....[5]....
        /*0134*/ 	.word	0x00000650
        /*0138*/ 	.word	0x000000ff
        /*013c*/ 	.word	0x00000050
        /*0140*/ 	.short	0x0100
        /*0142*/ 	.byte	0x04
	.zero		1


	//   ....[6]....
        /*0144*/ 	.word	0x00000660
        /*0148*/ 	.word	0x000000ff
        /*014c*/ 	.word	0x00000018
        /*0150*/ 	.short	0x0100
        /*0152*/ 	.byte	0x04
	.zero		1


	//   ....[7]....
        /*0154*/ 	.word	0x00000670
        /*0158*/ 	.word	0x000000ff
        /*015c*/ 	.word	0x00000058
        /*0160*/ 	.short	0x0100
        /*0162*/ 	.byte	0x04
	.zero		1


	//   ....[8]....
        /*0164*/ 	.word	0x00000680
        /*0168*/ 	.word	0x000000ff
        /*016c*/ 	.word	0x00000020
        /*0170*/ 	.short	0x0100
        /*0172*/ 	.byte	0x04
	.zero		1


	//   ....[9]....
        /*0174*/ 	.word	0x00000690
        /*0178*/ 	.word	0x000000ff
        /*017c*/ 	.word	0x00000060
        /*0180*/ 	.short	0x0100
        /*0182*/ 	.byte	0x04
	.zero		1


	//   ....[10]....
        /*0184*/ 	.word	0x000006a0
        /*0188*/ 	.word	0x000000ff
        /*018c*/ 	.word	0x00000028
        /*0190*/ 	.short	0x0100
        /*0192*/ 	.byte	0x04
	.zero		1


	//   ....[11]....
        /*0194*/ 	.word	0x000006b0
        /*0198*/ 	.word	0x000000ff
        /*019c*/ 	.word	0x00000068
        /*01a0*/ 	.short	0x0100
        /*01a2*/ 	.byte	0x04
	.zero		1


	//   ....[12]....
        /*01a4*/ 	.word	0x000006c0
        /*01a8*/ 	.word	0x000000ff
        /*01ac*/ 	.word	0x00000030
        /*01b0*/ 	.short	0x0100
        /*01b2*/ 	.byte	0x04
	.zero		1


	//   ....[13]....
        /*01b4*/ 	.word	0x000006d0
        /*01b8*/ 	.word	0x000000ff
        /*01bc*/ 	.word	0x00000070
        /*01c0*/ 	.short	0x0100
        /*01c2*/ 	.byte	0x04
	.zero		1


	//   ....[14]....
        /*01c4*/ 	.word	0x000006e0
        /*01c8*/ 	.word	0x000000ff
        /*01cc*/ 	.word	0x00000038
        /*01d0*/ 	.short	0x0100
        /*01d2*/ 	.byte	0x04
	.zero		1


	//   ....[15]....
        /*01d4*/ 	.word	0x000006f0
        /*01d8*/ 	.word	0x000000ff
        /*01dc*/ 	.word	0x00000078
        /*01e0*/ 	.short	0x0100
        /*01e2*/ 	.byte	0x04
	.zero		1


	//   ....[16]....
        /*01e4*/ 	.word	0x00000820
        /*01e8*/ 	.word	0x000000ff
        /*01ec*/ 	.word	0x00000080
        /*01f0*/ 	.short	0x0100
        /*01f2*/ 	.byte	0x04
	.zero		1


	//   ....[17]....
        /*01f4*/ 	.word	0x00000830
        /*01f8*/ 	.word	0x000000ff
        /*01fc*/ 	.word	0x00000098
        /*0200*/ 	.short	0x0100
        /*0202*/ 	.byte	0x04
	.zero		1


	//   ....[18]....
        /*0204*/ 	.word	0x00000840
        /*0208*/ 	.word	0x000000ff
        /*020c*/ 	.word	0x00000088
        /*0210*/ 	.short	0x0100
        /*0212*/ 	.byte	0x04
	.zero		1


	//   ....[19]....
        /*0214*/ 	.word	0x00000850
        /*0218*/ 	.word	0x000000ff
        /*021c*/ 	.word	0x000000a0
        /*0220*/ 	.short	0x0100
        /*0222*/ 	.byte	0x04
	.zero		1


	//   ....[20]....
        /*0224*/ 	.word	0x00000860
        /*0228*/ 	.word	0x000000ff
        /*022c*/ 	.word	0x00000090
        /*0230*/ 	.short	0x0100
        /*0232*/ 	.byte	0x04
	.zero		1


	//   ....[21]....
        /*0234*/ 	.word	0x00000870
        /*0238*/ 	.word	0x000000ff
        /*023c*/ 	.word	0x000000a8
        /*0240*/ 	.short	0x0100
        /*0242*/ 	.byte	0x04
	.zero		1


	//   ....[22]....
        /*0244*/ 	.word	0x00000960
        /*0248*/ 	.word	0x000000ff
        /*024c*/ 	.word	0x000000b0
        /*0250*/ 	.short	0x0100
        /*0252*/ 	.byte	0x06
	.zero		1


	//   ....[23]....
        /*0254*/ 	.word	0x00000970
        /*0258*/ 	.word	0x000000ff
        /*025c*/ 	.word	0x000000b8
        /*0260*/ 	.short	0x0100
        /*0262*/ 	.byte	0x06
	.zero		1


	//   ....[24]....
        /*0264*/ 	.word	0x00000ab0
        /*0268*/ 	.word	0x000000ff
        /*026c*/ 	.word	0x000000c0
        /*0270*/ 	.short	0x0100
        /*0272*/ 	.byte	0x06
	.zero		1


	//   ....[25]....
        /*0274*/ 	.word	0x00000ac0
        /*0278*/ 	.word	0x000000ff
        /*027c*/ 	.word	0x000000c8
        /*0280*/ 	.short	0x0100
        /*0282*/ 	.byte	0x06
	.zero		1


	//   ....[26]....
        /*0284*/ 	.word	0x00000c10
        /*0288*/ 	.word	0x000000ff
        /*028c*/ 	.word	0x000000d0
        /*0290*/ 	.short	0x0100
        /*0292*/ 	.byte	0x04
	.zero		1


	//   ....[27]....
        /*0294*/ 	.word	0x00000c20
        /*0298*/ 	.word	0x000000ff
        /*029c*/ 	.word	0x000000e0
        /*02a0*/ 	.short	0x0100
        /*02a2*/ 	.byte	0x04
	.zero		1


	//   ....[28]....
        /*02a4*/ 	.word	0x00000c30
        /*02a8*/ 	.word	0x000000ff
        /*02ac*/ 	.word	0x000000d8
        /*02b0*/ 	.short	0x0100
        /*02b2*/ 	.byte	0x04
	.zero		1


	//   ....[29]....
        /*02b4*/ 	.word	0x00000c40
        /*02b8*/ 	.word	0x000000ff
        /*02bc*/ 	.word	0x000000e8
        /*02c0*/ 	.short	0x0100
        /*02c2*/ 	.byte	0x04
	.zero		1


	//   ....[30]....
        /*02c4*/ 	.word	0x000015c0
        /*02c8*/ 	.word	0x000000ff
        /*02cc*/ 	.word	0x00000040
        /*02d0*/ 	.short	0x010a
        /*02d2*/ 	.byte	0x04
	.zero		1


	//   ....[31]....
        /*02d4*/ 	.word	0x000018d0
        /*02d8*/ 	.word	0x000000ff
        /*02dc*/ 	.word	0x00000040
        /*02e0*/ 	.short	0x010a
        /*02e2*/ 	.byte	0x09
	.zero		1


	//   ....[32]....
        /*02e4*/ 	.word	0x00001a40
        /*02e8*/ 	.word	0x000000ff
        /*02ec*/ 	.word	0x00000040
        /*02f0*/ 	.short	0x010a
        /*02f2*/ 	.byte	0x08
	.zero		1


	//   ....[33]....
        /*02f4*/ 	.word	0x00001c60
        /*02f8*/ 	.word	0x000000ff
        /*02fc*/ 	.word	0x000000b8
        /*0300*/ 	.short	0x0101
        /*0302*/ 	.byte	0x1e
	.zero		1


	//   ....[34]....
        /*0304*/ 	.word	0x00001c90
        /*0308*/ 	.word	0x000000ff
        /*030c*/ 	.word	0x00000040
        /*0310*/ 	.short	0x010a
        /*0312*/ 	.byte	0x04
	.zero		1


	//   ....[35]....
        /*0314*/ 	.word	0x00001f70
        /*0318*/ 	.word	0x000000ff
        /*031c*/ 	.word	0x00000040
        /*0320*/ 	.short	0x010a
        /*0322*/ 	.byte	0x09
	.zero		1


	//   ....[36]....
        /*0324*/ 	.word	0x000020e0
        /*0328*/ 	.word	0x000000ff
        /*032c*/ 	.word	0x00000040
        /*0330*/ 	.short	0x010a
        /*0332*/ 	.byte	0x08
	.zero		1


	//   ....[37]....
        /*0334*/ 	.word	0x00002310
        /*0338*/ 	.word	0x000000ff
        /*033c*/ 	.word	0x000000c0
        /*0340*/ 	.short	0x010a
        /*0342*/ 	.byte	0x1e
	.zero		1


	//   ....[38]....
        /*0344*/ 	.word	0x000023d0
        /*0348*/ 	.word	0x000000ff
        /*034c*/ 	.word	0x00000000
        /*0350*/ 	.short	0x0101
        /*0352*/ 	.byte	0x04
	.zero		1


	//   ....[39]....
        /*0354*/ 	.word	0x000029d0
        /*0358*/ 	.word	0x000000ff
        /*035c*/ 	.word	0x00000000
        /*0360*/ 	.short	0x010a
        /*0362*/ 	.byte	0x04
	.zero		1


	//   ....[40]....
        /*0364*/ 	.word	0x00002a70
        /*0368*/ 	.word	0x000000ff
        /*036c*/ 	.word	0x00000000
        /*0370*/ 	.short	0x010a
        /*0372*/ 	.byte	0x05
	.zero		1


	//   ....[41]....
        /*0374*/ 	.word	0x00002b10
        /*0378*/ 	.word	0x000000ff
        /*037c*/ 	.word	0x00000000
        /*0380*/ 	.short	0x010a
        /*0382*/ 	.byte	0x05
	.zero		1


	//   ....[42]....
        /*0384*/ 	.word	0x00002bb0
        /*0388*/ 	.word	0x000000ff
        /*038c*/ 	.word	0x00000000
        /*0390*/ 	.short	0x010a
        /*0392*/ 	.byte	0x05
	.zero		1


	//   ....[43]....
        /*0394*/ 	.word	0x00002c50
        /*0398*/ 	.word	0x000000ff
        /*039c*/ 	.word	0x00000000
        /*03a0*/ 	.short	0x010a
        /*03a2*/ 	.byte	0x05
	.zero		1


	//   ....[44]....
        /*03a4*/ 	.word	0x00002cf0
        /*03a8*/ 	.word	0x000000ff
        /*03ac*/ 	.word	0x00000000
        /*03b0*/ 	.short	0x010a
        /*03b2*/ 	.byte	0x05
	.zero		1


	//   ....[45]....
        /*03b4*/ 	.word	0x00002d90
        /*03b8*/ 	.word	0x000000ff
        /*03bc*/ 	.word	0x00000000
        /*03c0*/ 	.short	0x010a
        /*03c2*/ 	.byte	0x05
	.zero		1


	//   ....[46]....
        /*03c4*/ 	.word	0x00002e40
        /*03c8*/ 	.word	0x00000000
        /*03cc*/ 	.word	0x00000000
        /*03d0*/ 	.short	0x010a
        /*03d2*/ 	.byte	0xff
	.zero		1


	//   ....[47]....
        /*03d4*/ 	.word	0x00002f90
        /*03d8*/ 	.word	0x000000ff
        /*03dc*/ 	.word	0x000000c8
        /*03e0*/ 	.short	0x010a
        /*03e2*/ 	.byte	0x04
	.zero		1


	//   ....[48]....
        /*03e4*/ 	.word	0x00003030
        /*03e8*/ 	.word	0x000000ff
        /*03ec*/ 	.word	0x000000c0
        /*03f0*/ 	.short	0x010a
        /*03f2*/ 	.byte	0x04
	.zero		1


	//   ....[49]....
        /*03f4*/ 	.word	0x000030d0
        /*03f8*/ 	.word	0x000000ff
        /*03fc*/ 	.word	0x00000000
        /*0400*/ 	.short	0x0101
        /*0402*/ 	.byte	0x05
	.zero		1


	//   ....[50]....
        /*0404*/ 	.word	0x00003110
        /*0408*/ 	.word	0x000000ff
        /*040c*/ 	.word	0x000000c8
        /*0410*/ 	.short	0x0106
        /*0412*/ 	.byte	0x04
	.zero		1


	//   ....[51]....
        /*0414*/ 	.word	0x00003150
        /*0418*/ 	.word	0x00000000
        /*041c*/ 	.word	0x000000c8
        /*0420*/ 	.short	0x010a
        /*0422*/ 	.byte	0xff
	.zero		1


	//   ....[52]....
        /*0424*/ 	.word	0x000036c0
        /*0428*/ 	.word	0x000000ff
        /*042c*/ 	.word	0x000000c0
        /*0430*/ 	.short	0x010a
        /*0432*/ 	.byte	0x14
	.zero		1


	//   ....[53]....
        /*0434*/ 	.word	0x00003770
        /*0438*/ 	.word	0x000000ff
        /*043c*/ 	.word	0x00000000
        /*0440*/ 	.short	0x0101
        /*0442*/ 	.byte	0x19
	.zero		1


	//   ....[54]....
        /*0444*/ 	.word	0x00003780
        /*0448*/ 	.word	0x000000ff
        /*044c*/ 	.word	0x000000e0
        /*0450*/ 	.short	0x010a
        /*0452*/ 	.byte	0x18
	.zero		1


	//   ....[55]....
        /*0454*/ 	.word	0x00003820
        /*0458*/ 	.word	0x000000ff
        /*045c*/ 	.word	0x00000000
        /*0460*/ 	.short	0x010a
        /*0462*/ 	.byte	0x04
	.zero		1


	//   ....[56]....
        /*0464*/ 	.word	0x00003880
        /*0468*/ 	.word	0x000000ff
        /*046c*/ 	.word	0x00000000
        /*0470*/ 	.short	0x010a
        /*0472*/ 	.byte	0x12
	.zero		1


	//   ....[57]....
        /*0474*/ 	.word	0x000039d0
        /*0478*/ 	.word	0x000000ff
        /*047c*/ 	.word	0x00000000
        /*0480*/ 	.short	0x010a
        /*0482*/ 	.byte	0x05
	.zero		1


	//   ....[58]....
        /*0484*/ 	.word	0x00003cd0
        /*0488*/ 	.word	0x000000ff
        /*048c*/ 	.word	0x00000000
        /*0490*/ 	.short	0x010a
        /*0492*/ 	.byte	0x04
	.zero		1


	//   ....[59]....
        /*0494*/ 	.word	0x00003d60
        /*0498*/ 	.word	0x000000ff
        /*049c*/ 	.word	0x00000000
        /*04a0*/ 	.short	0x010a
        /*04a2*/ 	.byte	0x04
	.zero		1


	//   ....[60]....
        /*04a4*/ 	.word	0x000042b0
        /*04a8*/ 	.word	0x000000ff
        /*04ac*/ 	.word	0x000000c0
        /*04b0*/ 	.short	0x010a
        /*04b2*/ 	.byte	0x18
	.zero		1


	//   ....[61]....
        /*04b4*/ 	.word	0x00004350
        /*04b8*/ 	.word	0x000000ff
        /*04bc*/ 	.word	0x00000000
        /*04c0*/ 	.short	0x0101
        /*04c2*/ 	.byte	0x24
	.zero		1


	//   ....[62]....
        /*04c4*/ 	.word	0x00004880
        /*04c8*/ 	.word	0x000000ff
        /*04cc*/ 	.word	0x000000b8
        /*04d0*/ 	.short	0x010a
        /*04d2*/ 	.byte	0x18
	.zero		1


	//   ....[63]....
        /*04d4*/ 	.word	0x00004a50
        /*04d8*/ 	.word	0x000000ff
        /*04dc*/ 	.word	0x00000098
        /*04e0*/ 	.short	0x010a
        /*04e2*/ 	.byte	0x07
	.zero		1


	//   ....[64]....
        /*04e4*/ 	.word	0x00004da0
        /*04e8*/ 	.word	0x000000ff
        /*04ec*/ 	.word	0x00000080
        /*04f0*/ 	.short	0x010b
        /*04f2*/ 	.byte	0x07
	.zero		1


	//   ....[65]....
        /*04f4*/ 	.word	0x00004db0
        /*04f8*/ 	.word	0x000000ff
        /*04fc*/ 	.word	0x00000000
        /*0500*/ 	.short	0x0101
        /*0502*/ 	.byte	0x06
	.zero		1


	//   ....[66]....
        /*0504*/ 	.word	0x00004dc0
        /*0508*/ 	.word	0x000000ff
        /*050c*/ 	.word	0x00000098
        /*0510*/ 	.short	0x010a
        /*0512*/ 	.byte	0x04
	.zero		1


	//   ....[67]....
        /*0514*/ 	.word	0x00004fe0
        /*0518*/ 	.word	0x000000ff
        /*051c*/ 	.word	0x00000080
        /*0520*/ 	.short	0x010b
        /*0522*/ 	.byte	0x04
	.zero		1


	//   ....[68]....
        /*0524*/ 	.word	0x00004ff0
        /*0528*/ 	.word	0x000000ff
        /*052c*/ 	.word	0x00000000
        /*0530*/ 	.short	0x0101
        /*0532*/ 	.byte	0x05
	.zero		1


	//   ....[69]....
        /*0534*/ 	.word	0x00005040
        /*0538*/ 	.word	0x000000ff
        /*053c*/ 	.word	0x00000000
        /*0540*/ 	.short	0x010a
        /*0542*/ 	.byte	0x04
	.zero		1


	//   ....[70]....
        /*0544*/ 	.word	0x00005110
        /*0548*/ 	.word	0x00000002
        /*054c*/ 	.word	0x00000000
        /*0550*/ 	.short	0x010a
        /*0552*/ 	.byte	0xff
	.zero		1


	//   ....[71]....
        /*0554*/ 	.word	0x00005180
        /*0558*/ 	.word	0x00000004
        /*055c*/ 	.word	0x00000000
        /*0560*/ 	.short	0x010a
        /*0562*/ 	.byte	0xff
	.zero		1


	//   ....[72]....
        /*0564*/ 	.word	0x00005530
        /*0568*/ 	.word	0x000000ff
        /*056c*/ 	.word	0x000000c0
        /*0570*/ 	.short	0x010a
        /*0572*/ 	.byte	0x31
	.zero		1


	//   ....[73]....
        /*0574*/ 	.word	0x00005600
        /*0578*/ 	.word	0x000000ff
        /*057c*/ 	.word	0x00000000
        /*0580*/ 	.short	0x0101
        /*0582*/ 	.byte	0x04
	.zero		1


	//   ....[74]....
        /*0584*/ 	.word	0x000061e0
        /*0588*/ 	.word	0x00000000
        /*058c*/ 	.word	0x00000080
        /*0590*/ 	.short	0x010a
        /*0592*/ 	.byte	0xff
	.zero		1


	//   ....[75]....
        /*0594*/ 	.word	0x000062d0
        /*0598*/ 	.word	0x00000066
        /*059c*/ 	.word	0x000000d0
        /*05a0*/ 	.short	0x010a
        /*05a2*/ 	.byte	0xff
	.zero		1


	//   ....[76]....
        /*05a4*/ 	.word	0x00006500
        /*05a8*/ 	.word	0x00000000
        /*05ac*/ 	.word	0x00000080
        /*05b0*/ 	.short	0x010a
        /*05b2*/ 	.byte	0xff
	.zero		1


	//   ....[77]....
        /*05b4*/ 	.word	0x00006630
        /*05b8*/ 	.word	0x00000066
        /*05bc*/ 	.word	0x000000d0
        /*05c0*/ 	.short	0x010a
        /*05c2*/ 	.byte	0xff
	.zero		1


	//   ....[78]....
        /*05c4*/ 	.word	0x000071b0
        /*05c8*/ 	.word	0x00000000
        /*05cc*/ 	.word	0x00000000
        /*05d0*/ 	.short	0x0101
        /*05d2*/ 	.byte	0xff
	.zero		1


	//   ....[79]....
        /*05d4*/ 	.word	0x000071c0
        /*05d8*/ 	.word	0x00000003
        /*05dc*/ 	.word	0x00000080
        /*05e0*/ 	.short	0x010a
        /*05e2*/ 	.byte	0xff
	.zero		1


	//   ....[80]....
        /*05e4*/ 	.word	0x00007290
        /*05e8*/ 	.word	0x00000003
        /*05ec*/ 	.word	0x00000080
        /*05f0*/ 	.short	0x010a
        /*05f2*/ 	.byte	0xff
	.zero		1


	//   ....[81]....
        /*05f4*/ 	.word	0x00007780
        /*05f8*/ 	.word	0x000000ff
        /*05fc*/ 	.word	0x00000000
        /*0600*/ 	.short	0x0101
        /*0602*/ 	.byte	0x05
	.zero		1


	//   ....[82]....
        /*0604*/ 	.word	0x00007fb0
        /*0608*/ 	.word	0x00000002
        /*060c*/ 	.word	0x00000000
        /*0610*/ 	.short	0x0101
        /*0612*/ 	.byte	0xff
	.zero		1


	//   ....[83]....
        /*0614*/ 	.word	0x00008220
        /*0618*/ 	.word	0x000000ff
        /*061c*/ 	.word	0x00000000
        /*0620*/ 	.short	0x0101
        /*0622*/ 	.byte	0x04
	.zero		1


	//   ....[84]....
        /*0624*/ 	.word	0x00008250
        /*0628*/ 	.word	0x00000000
        /*062c*/ 	.word	0x00000040
        /*0630*/ 	.short	0x010a
        /*0632*/ 	.byte	0xff
	.zero		1


	//   ....[85]....
        /*0634*/ 	.word	0x000082b0
        /*0638*/ 	.word	0x00000000
        /*063c*/ 	.word	0x00000040
        /*0640*/ 	.short	0x010a
        /*0642*/ 	.byte	0xff
	.zero		1


	//   ....[86]....
        /*0644*/ 	.word	0x00008310
        /*0648*/ 	.word	0x00000000
        /*064c*/ 	.word	0x000000c0
        /*0650*/ 	.short	0x010a
        /*0652*/ 	.byte	0xff
	.zero		1


	//   ....[87]....
        /*0654*/ 	.word	0x00008370
        /*0658*/ 	.word	0x00000000
        /*065c*/ 	.word	0x00000000
        /*0660*/ 	.short	0x010a
        /*0662*/ 	.byte	0xff
	.zero		1


	//   ....[88]....
        /*0664*/ 	.word	0x000083d0
        /*0668*/ 	.word	0x00000000
        /*066c*/ 	.word	0x00000000
        /*0670*/ 	.short	0x010a
        /*0672*/ 	.byte	0xff
	.zero		1


	//   ....[89]....
        /*0674*/ 	.word	0x00008430
        /*0678*/ 	.word	0x00000000
        /*067c*/ 	.word	0x00000000
        /*0680*/ 	.short	0x010a
        /*0682*/ 	.byte	0xff
	.zero		1


	//   ....[90]....
        /*0684*/ 	.word	0x00008490
        /*0688*/ 	.word	0x00000000
        /*068c*/ 	.word	0x00000000
        /*0690*/ 	.short	0x010a
        /*0692*/ 	.byte	0xff
	.zero		1


	//   ....[91]....
        /*0694*/ 	.word	0x000084f0
        /*0698*/ 	.word	0x00000000
        /*069c*/ 	.word	0x00000000
        /*06a0*/ 	.short	0x010a
        /*06a2*/ 	.byte	0xff
	.zero		1


	//   ....[92]....
        /*06a4*/ 	.word	0x00008550
        /*06a8*/ 	.word	0x00000000
        /*06ac*/ 	.word	0x00000000
        /*06b0*/ 	.short	0x010a
        /*06b2*/ 	.byte	0xff
	.zero		1


	//   ....[93]....
        /*06b4*/ 	.word	0x000085b0
        /*06b8*/ 	.word	0x00000000
        /*06bc*/ 	.word	0x00000000
        /*06c0*/ 	.short	0x010a
        /*06c2*/ 	.byte	0xff
	.zero		1


	//   ....[94]....
        /*06c4*/ 	.word	0x00008610
        /*06c8*/ 	.word	0x00000004
        /*06cc*/ 	.word	0x000000c8
        /*06d0*/ 	.short	0x010a
        /*06d2*/ 	.byte	0xff
	.zero		1


	//   ....[95]....
        /*06d4*/ 	.word	0x00008670
        /*06d8*/ 	.word	0x00000004
        /*06dc*/ 	.word	0x000000c0
        /*06e0*/ 	.short	0x010a
        /*06e2*/ 	.byte	0xff
	.zero		1


	//   ....[96]....
        /*06e4*/ 	.word	0x000086d0
        /*06e8*/ 	.word	0x00000000
        /*06ec*/ 	.word	0x000000c0
        /*06f0*/ 	.short	0x010a
        /*06f2*/ 	.byte	0xff
	.zero		1


	//   ....[97]....
        /*06f4*/ 	.word	0x00008730
        /*06f8*/ 	.word	0x00000005
        /*06fc*/ 	.word	0x000000e0
        /*0700*/ 	.short	0x010a
        /*0702*/ 	.byte	0xff
	.zero		1


	//   ....[98]....
        /*0704*/ 	.word	0x00008790
        /*0708*/ 	.word	0x00000000
        /*070c*/ 	.word	0x00000000
        /*0710*/ 	.short	0x010a
        /*0712*/ 	.byte	0xff
	.zero		1


	//   ....[99]....
        /*0714*/ 	.word	0x000087f0
        /*0718*/ 	.word	0x00000000
        /*071c*/ 	.word	0x00000000
        /*0720*/ 	.short	0x010a
        /*0722*/ 	.byte	0xff
	.zero		1


	//   ....[100]....
        /*0724*/ 	.word	0x00008850
        /*0728*/ 	.word	0x00000000
        /*072c*/ 	.word	0x00000000
        /*0730*/ 	.short	0x010a
        /*0732*/ 	.byte	0xff
	.zero		1


	//   ....[101]....
        /*0734*/ 	.word	0x000088b0
        /*0738*/ 	.word	0x00000000
        /*073c*/ 	.word	0x000000c0
        /*0740*/ 	.short	0x010a
        /*0742*/ 	.byte	0xff
	.zero		1


	//   ....[102]....
        /*0744*/ 	.word	0x00008910
        /*0748*/ 	.word	0x00000000
        /*074c*/ 	.word	0x000000b8
        /*0750*/ 	.short	0x010a
        /*0752*/ 	.byte	0xff
	.zero		1


	//   ....[103]....
        /*0754*/ 	.word	0x00008970
        /*0758*/ 	.word	0x00000008
        /*075c*/ 	.word	0x00000098
        /*0760*/ 	.short	0x010a
        /*0762*/ 	.byte	0xff
	.zero		1


	//   ....[104]....
        /*0764*/ 	.word	0x000089d0
        /*0768*/ 	.word	0x00000005
        /*076c*/ 	.word	0x00000098
        /*0770*/ 	.short	0x010a
        /*0772*/ 	.byte	0xff
	.zero		1


	//   ....[105]....
        /*0774*/ 	.word	0x00008a30
        /*0778*/ 	.word	0x00000000
        /*077c*/ 	.word	0x00000000
        /*0780*/ 	.short	0x010a
        /*0782*/ 	.byte	0xff
	.zero		1


	//   ....[106]....
        /*0784*/ 	.word	0x00008a80
        /*0788*/ 	.word	0x00000002
        /*078c*/ 	.word	0x00000000
        /*0790*/ 	.short	0x010a
        /*0792*/ 	.byte	0xff
	.zero		1


	//   ....[107]....
        /*0794*/ 	.word	0x00008ae0
        /*0798*/ 	.word	0x00000000
        /*079c*/ 	.word	0x000000c0
        /*07a0*/ 	.short	0x010a
        /*07a2*/ 	.byte	0xff
	.zero		1


	//   ....[108]....
        /*07a4*/ 	.word	0x00008b30
        /*07a8*/ 	.word	0x00000000
        /*07ac*/ 	.word	0x00000080
        /*07b0*/ 	.short	0x010a
        /*07b2*/ 	.byte	0xff
	.zero		1


	//   ....[109]....
        /*07b4*/ 	.word	0x00008b80
        /*07b8*/ 	.word	0x00000066
        /*07bc*/ 	.word	0x000000d0
        /*07c0*/ 	.short	0x010a
        /*07c2*/ 	.byte	0xff
	.zero		1


	//   ....[110]....
        /*07c4*/ 	.word	0x00008bd0
        /*07c8*/ 	.word	0x00000003
        /*07cc*/ 	.word	0x00000080
        /*07d0*/ 	.short	0x010a
        /*07d2*/ 	.byte	0xff
	.zero		1


	//----- nvinfo : EIATTR_NUM_MBARRIERS
	.align		4
.L_47:
        /*07d4*/ 	.byte	0x03, 0x38
        /*07d6*/ 	.short	0x001e


	//----- nvinfo : EIATTR_EXIT_INSTR_OFFSETS
	.align		4
        /*07d8*/ 	.byte	0x04, 0x1c
        /*07da*/ 	.short	(.L_49 - .L_48)


	//   ....[0]....
.L_48:
        /*07dc*/ 	.word	0x00002e70


	//   ....[1]....
        /*07e0*/ 	.word	0x00003120


	//   ....[2]....
        /*07e4*/ 	.word	0x00003180


	//   ....[3]....
        /*07e8*/ 	.word	0x00003fd0


	//   ....[4]....
        /*07ec*/ 	.word	0x000051b0


	//   ....[5]....
        /*07f0*/ 	.word	0x000051f0


	//   ....[6]....
        /*07f4*/ 	.word	0x00008100


	//   ....[7]....
        /*07f8*/ 	.word	0x00008180


	//   ....[8]....
        /*07fc*/ 	.word	0x000081b0


	//   ....[9]....
        /*0800*/ 	.word	0x00008230


	//----- nvinfo : EIATTR_MAX_THREADS
	.align		4
.L_49:
        /*0804*/ 	.byte	0x04, 0x05
        /*0806*/ 	.short	(.L_51 - .L_50)
.L_50:
        /*0808*/ 	.word	0x00000100
        /*080c*/ 	.word	0x00000001
        /*0810*/ 	.word	0x00000001


	//----- nvinfo : EIATTR_CRS_STACK_SIZE
	.align		4
.L_51:
        /*0814*/ 	.byte	0x04, 0x1e
        /*0816*/ 	.short	(.L_53 - .L_52)
.L_52:
        /*0818*/ 	.word	0x00000000


	//----- nvinfo : EIATTR_CBANK_PARAM_SIZE
	.align		4
.L_53:
        /*081c*/ 	.byte	0x03, 0x19
        /*081e*/ 	.short	0x0900


	//----- nvinfo : EIATTR_PARAM_CBANK
	.align		4
        /*0820*/ 	.byte	0x04, 0x0a
        /*0822*/ 	.short	(.L_55 - .L_54)
	.align		4
.L_54:
        /*0824*/ 	.word	index@(.nv.constant0._ZN7cutlass13device_kernelINS_4conv6kernel13ConvUniversalINS1_16ConvProblemShapeILNS1_8OperatorE0ELi3EEENS1_10collective14CollectiveConvINS1_47MainloopSm100TmaUmmaWarpSpecializedImplicitGemmILS5_0ELi8ELi3ELi1ELi2EN4cute5tupleIJNSA_1CILi1EEESD_SD_EEEEENSB_IJNSC_ILi128EEENSC_ILi64EEENSB_IJSH_EEEEEENS_10bfloat16_tESK_NSA_8TiledMMAINSA_8MMA_AtomIJNSA_20SM100_MMA_F16BF16_SSISK_SK_fLi128ELi64ELNSA_4UMMA5MajorE0ELSP_0ELNSO_7ScaleInE0ELSQ_0EEEEEENSA_6LayoutISE_NSB_IJNSC_ILi0EEESU_SU_EEEEENSB_IJNSA_10UnderscoreESX_SX_EEEEENS7_6detail27Sm100ImplicitGemmTileTraitsINSA_20SM90_TMA_LOAD_IM2COLENSA_14ComposedLayoutINSA_7SwizzleILi3ELi4ELi3EEENSA_18smem_ptr_flag_bitsILi16EEENST_INSB_IJNSC_ILi8EEESH_EEENSB_IJSH_SD_EEEEEEEvEENS11_INSA_13SM90_TMA_LOADES1C_vEEEENS_8epilogue10collective18CollectiveEpilogueINS1H_23Sm100TmaWarpSpecializedILi3ELi2ELi32ELb1ELb0EEEJSJ_NSB_IJNST_ISG_SD_EENST_INSC_ILi32EEESD_EEEEESK_NSB_IJNSB_IJllllEEESD_SU_EEESK_S1R_NS1H_6fusion15FusionCallbacksIS1L_NS1S_17LinearCombinationISK_fSK_fLNS_15FloatRoundStyleE2EEESJ_S1P_JEEENSA_5SM1004TMEM4LOAD26SM100_TMEM_LOAD_32dp32b32xES12_NS13_INS14_ILi2ELi4ELi3EEES17_NST_INSB_IJS18_S1N_EEENSB_IJS1N_SD_EEEEEEENSA_39AutoVectorizingCopyWithAssumedAlignmentILi128EEENSA_21SM90_TMA_STORE_IM2COLES26_S28_S28_EEEvvEEEEvNT_6ParamsE)
        /*0828*/ 	.short	0x0380
        /*082a*/ 	.short	0x0900


	//----- nvinfo : EIATTR_SW_WAR
	.align		4
.L_55:
        /*082c*/ 	.byte	0x04, 0x36
        /*082e*/ 	.short	(.L_57 - .L_56)
.L_56:
        /*0830*/ 	.word	0x00000008
.L_57:


//--------------------- .nv.callgraph             --------------------------
	.section	.nv.callgraph,"",@"SHT_CUDA_CALLGRAPH"
	.align	4
	.sectionentsize	8
	.align		4
        /*0000*/ 	.word	0x00000000
	.align		4
        /*0004*/ 	.word	0xffffffff
	.align		4
        /*0008*/ 	.word	index@(_ZN7cutlass13device_kernelINS_4conv6kernel13ConvUniversalINS1_16ConvProblemShapeILNS1_8OperatorE0ELi3EEENS1_10collective14CollectiveConvINS1_47MainloopSm100TmaUmmaWarpSpecializedImplicitGemmILS5_0ELi8ELi3ELi1ELi2EN4cute5tupleIJNSA_1CILi1EEESD_SD_EEEEENSB_IJNSC_ILi128EEENSC_ILi64EEENSB_IJSH_EEEEEENS_10bfloat16_tESK_NSA_8TiledMMAINSA_8MMA_AtomIJNSA_20SM100_MMA_F16BF16_SSISK_SK_fLi128ELi64ELNSA_4UMMA5MajorE0ELSP_0ELNSO_7ScaleInE0ELSQ_0EEEEEENSA_6LayoutISE_NSB_IJNSC_ILi0EEESU_SU_EEEEENSB_IJNSA_10UnderscoreESX_SX_EEEEENS7_6detail27Sm100ImplicitGemmTileTraitsINSA_20SM90_TMA_LOAD_IM2COLENSA_14ComposedLayoutINSA_7SwizzleILi3ELi4ELi3EEENSA_18smem_ptr_flag_bitsILi16EEENST_INSB_IJNSC_ILi8EEESH_EEENSB_IJSH_SD_EEEEEEEvEENS11_INSA_13SM90_TMA_LOADES1C_vEEEENS_8epilogue10collective18CollectiveEpilogueINS1H_23Sm100TmaWarpSpecializedILi3ELi2ELi32ELb1ELb0EEEJSJ_NSB_IJNST_ISG_SD_EENST_INSC_ILi32EEESD_EEEEESK_NSB_IJNSB_IJllllEEESD_SU_EEESK_S1R_NS1H_6fusion15FusionCallbacksIS1L_NS1S_17LinearCombinationISK_fSK_fLNS_15FloatRoundStyleE2EEESJ_S1P_JEEENSA_5SM1004TMEM4LOAD26SM100_TMEM_LOAD_32dp32b32xES12_NS13_INS14_ILi2ELi4ELi3EEES17_NST_INSB_IJS18_S1N_EEENSB_IJS1N_SD_EEEEEEENSA_39AutoVectorizingCopyWithAssumedAlignmentILi128EEENSA_21SM90_TMA_STORE_IM2COLES26_S28_S28_EEEvvEEEEvNT_6ParamsE)
	.align		4
        /*000c*/ 	.word	index@(__assertfail)
	.align		4
        /*0010*/ 	.word	0x00000000
	.align		4
        /*0014*/ 	.word	0xfffffffe
	.align		4
        /*0018*/ 	.word	0x00000000
	.align		4
        /*001c*/ 	.word	0xfffffffd
	.align		4
        /*0020*/ 	.word	0x00000000
	.align		4
        /*0024*/ 	.word	0xfffffffc


//--------------------- .nv.constant4             --------------------------
	.section	.nv.constant4,"a",@progbits
	.align	8
	.align		8
.nv.constant4:
        /*0000*/ 	.dword	__assertfail
	.align		8
        /*0008*/ 	.dword	__unnamed_1
	.align		8
        /*0010*/ 	.dword	__unnamed_2
	.align		8
        /*0018*/ 	.dword	_ZN39_INTERNAL_d4e22256_4_k_cu_37624743_30634cuda3std3__45__cpo5beginE
	.align		8
        /*0020*/ 	.dword	_ZN39_INTERNAL_d4e22256_4_k_cu_37624743_30634cuda3std3__45__cpo3endE
	.align		8
        /*0028*/ 	.dword	_ZN39_INTERNAL_d4e22256_4_k_cu_37624743_30634cuda3std3__45__cpo6cbeginE
	.align		8
        /*0030*/ 	.dword	_ZN39_INTERNAL_d4e22256_4_k_cu_37624743_30634cuda3std3__45__cpo4cendE
	.align		8
        /*0038*/ 	.dword	_ZN39_INTERNAL_d4e22256_4_k_cu_37624743_30634cuda3std3__441_GLOBAL__N__d4e22256_4_k_cu_37624743_30636ignoreE
	.align		8
        /*0040*/ 	.dword	_ZN39_INTERNAL_d4e22256_4_k_cu_37624743_30634cuda3std3__419piecewise_constructE
	.align		8
        /*0048*/ 	.dword	_ZN39_INTERNAL_d4e22256_4_k_cu_37624743_30634cuda3std3__48in_placeE
	.align		8
        /*0050*/ 	.dword	_ZN39_INTERNAL_d4e22256_4_k_cu_37624743_30634cuda3std6ranges3__45__cpo4swapE
	.align		8
        /*0058*/ 	.dword	_ZN39_INTERNAL_d4e22256_4_k_cu_37624743_30634cuda3std6ranges3__45__cpo9iter_moveE
	.align		8
        /*0060*/ 	.dword	_ZN39_INTERNAL_d4e22256_4_k_cu_37624743_30634cute7productE
	.align		8
        /*0068*/ 	.dword	_ZN39_INTERNAL_d4e22256_4_k_cu_37624743_30634cute1_E
	.align		8
        /*0070*/ 	.dword	$str$27
	.align		8
        /*0078*/ 	.dword	$str$28
	.align		8
        /*0080*/ 	.dword	$str$29
	.align		8
        /*0088*/ 	.dword	$str$30


//--------------------- .text._ZN7cutlass13device_kernelINS_4conv6kernel13ConvUniversalINS1_16ConvProblemShapeILNS1_8OperatorE0ELi3EEENS1_10collective14CollectiveConvINS1_47MainloopSm100TmaUmmaWarpSpecializedImplicitGemmILS5_0ELi8ELi3ELi1ELi2EN4cute5tupleIJNSA_1CILi1EEESD_SD_EEEEENSB_IJNSC_ILi128EEENSC_ILi64EEENSB_IJSH_EEEEEENS_10bfloat16_tESK_NSA_8TiledMMAINSA_8MMA_AtomIJNSA_20SM100_MMA_F16BF16_SSISK_SK_fLi128ELi64ELNSA_4UMMA5MajorE0ELSP_0ELNSO_7ScaleInE0ELSQ_0EEEEEENSA_6LayoutISE_NSB_IJNSC_ILi0EEESU_SU_EEEEENSB_IJNSA_10UnderscoreESX_SX_EEEEENS7_6detail27Sm100ImplicitGemmTileTraitsINSA_20SM90_TMA_LOAD_IM2COLENSA_14ComposedLayoutINSA_7SwizzleILi3ELi4ELi3EEENSA_18smem_ptr_flag_bitsILi16EEENST_INSB_IJNSC_ILi8EEESH_EEENSB_IJSH_SD_EEEEEEEvEENS11_INSA_13SM90_TMA_LOADES1C_vEEEENS_8epilogue10collective18CollectiveEpilogueINS1H_23Sm100TmaWarpSpecializedILi3ELi2ELi32ELb1ELb0EEEJSJ_NSB_IJNST_ISG_SD_EENST_INSC_ILi32EEESD_EEEEESK_NSB_IJNSB_IJllllEEESD_SU_EEESK_S1R_NS1H_6fusion15FusionCallbacksIS1L_NS1S_17LinearCombinationISK_fSK_fLNS_15FloatRoundStyleE2EEESJ_S1P_JEEENSA_5SM1004TMEM4LOAD26SM100_TMEM_LOAD_32dp32b32xES12_NS13_INS14_ILi2ELi4ELi3EEES17_NST_INSB_IJS18_S1N_EEENSB_IJS1N_SD_EEEEEEENSA_39AutoVectorizingCopyWithAssumedAlignmentILi128EEENSA_21SM90_TMA_STORE_IM2COLES26_S28_S28_EEEvvEEEEvNT_6ParamsE --------------------------
	.section	.text._ZN7cutlass13device_kernelINS_4conv6kernel13ConvUniversalINS1_16ConvProblemShapeILNS1_8OperatorE0ELi3EEENS1_10collective14CollectiveConvINS1_47MainloopSm100TmaUmmaWarpSpecializedImplicitGemmILS5_0ELi8ELi3ELi1ELi2EN4cute5tupleIJNSA_1CILi1EEESD_SD_EEEEENSB_IJNSC_ILi128EEENSC_ILi64EEENSB_IJSH_EEEEEENS_10bfloat16_tESK_NSA_8TiledMMAINSA_8MMA_AtomIJNSA_20SM100_MMA_F16BF16_SSISK_SK_fLi128ELi64ELNSA_4UMMA5MajorE0ELSP_0ELNSO_7ScaleInE0ELSQ_0EEEEEENSA_6LayoutISE_NSB_IJNSC_ILi0EEESU_SU_EEEEENSB_IJNSA_10UnderscoreESX_SX_EEEEENS7_6detail27Sm100ImplicitGemmTileTraitsINSA_20SM90_TMA_LOAD_IM2COLENSA_14ComposedLayoutINSA_7SwizzleILi3ELi4ELi3EEENSA_18smem_ptr_flag_bitsILi16EEENST_INSB_IJNSC_ILi8EEESH_EEENSB_IJSH_SD_EEEEEEEvEENS11_INSA_13SM90_TMA_LOADES1C_vEEEENS_8epilogue10collective18CollectiveEpilogueINS1H_23Sm100TmaWarpSpecializedILi3ELi2ELi32ELb1ELb0EEEJSJ_NSB_IJNST_ISG_SD_EENST_INSC_ILi32EEESD_EEEEESK_NSB_IJNSB_IJllllEEESD_SU_EEESK_S1R_NS1H_6fusion15FusionCallbacksIS1L_NS1S_17LinearCombinationISK_fSK_fLNS_15FloatRoundStyleE2EEESJ_S1P_JEEENSA_5SM1004TMEM4LOAD26SM100_TMEM_LOAD_32dp32b32xES12_NS13_INS14_ILi2ELi4ELi3EEES17_NST_INSB_IJS18_S1N_EEENSB_IJS1N_SD_EEEEEEENSA_39AutoVectorizingCopyWithAssumedAlignmentILi128EEENSA_21SM90_TMA_STORE_IM2COLES26_S28_S28_EEEvvEEEEvNT_6ParamsE,"ax",@progbits
	.align	128
.text._ZN7cutlass13device_kernelINS_4conv6kernel13ConvUniversalINS1_16ConvProblemShapeILNS1_8OperatorE0ELi3EEENS1_10collective14CollectiveConvINS1_47MainloopSm100TmaUmmaWarpSpecializedImplicitGemmILS5_0ELi8ELi3ELi1ELi2EN4cute5tupleIJNSA_1CILi1EEESD_SD_EEEEENSB_IJNSC_ILi128EEENSC_ILi64EEENSB_IJSH_EEEEEENS_10bfloat16_tESK_NSA_8TiledMMAINSA_8MMA_AtomIJNSA_20SM100_MMA_F16BF16_SSISK_SK_fLi128ELi64ELNSA_4UMMA5MajorE0ELSP_0ELNSO_7ScaleInE0ELSQ_0EEEEEENSA_6LayoutISE_NSB_IJNSC_ILi0EEESU_SU_EEEEENSB_IJNSA_10UnderscoreESX_SX_EEEEENS7_6detail27Sm100ImplicitGemmTileTraitsINSA_20SM90_TMA_LOAD_IM2COLENSA_14ComposedLayoutINSA_7SwizzleILi3ELi4ELi3EEENSA_18smem_ptr_flag_bitsILi16EEENST_INSB_IJNSC_ILi8EEESH_EEENSB_IJSH_SD_EEEEEEEvEENS11_INSA_13SM90_TMA_LOADES1C_vEEEENS_8epilogue10collective18CollectiveEpilogueINS1H_23Sm100TmaWarpSpecializedILi3ELi2ELi32ELb1ELb0EEEJSJ_NSB_IJNST_ISG_SD_EENST_INSC_ILi32EEESD_EEEEESK_NSB_IJNSB_IJllllEEESD_SU_EEESK_S1R_NS1H_6fusion15FusionCallbacksIS1L_NS1S_17LinearCombinationISK_fSK_fLNS_15FloatRoundStyleE2EEESJ_S1P_JEEENSA_5SM1004TMEM4LOAD26SM100_TMEM_LOAD_32dp32b32xES12_NS13_INS14_ILi2ELi4ELi3EEES17_NST_INSB_IJS18_S1N_EEENSB_IJS1N_SD_EEEEEEENSA_39AutoVectorizingCopyWithAssumedAlignmentILi128EEENSA_21SM90_TMA_STORE_IM2COLES26_S28_S28_EEEvvEEEEvNT_6ParamsE:
        .type           _ZN7cutlass13device_kernelINS_4conv6kernel13ConvUniversalINS1_16ConvProblemShapeILNS1_8OperatorE0ELi3EEENS1_10collective14CollectiveConvINS1_47MainloopSm100TmaUmmaWarpSpecializedImplicitGemmILS5_0ELi8ELi3ELi1ELi2EN4cute5tupleIJNSA_1CILi1EEESD_SD_EEEEENSB_IJNSC_ILi128EEENSC_ILi64EEENSB_IJSH_EEEEEENS_10bfloat16_tESK_NSA_8TiledMMAINSA_8MMA_AtomIJNSA_20SM100_MMA_F16BF16_SSISK_SK_fLi128ELi64ELNSA_4UMMA5MajorE0ELSP_0ELNSO_7ScaleInE0ELSQ_0EEEEEENSA_6LayoutISE_NSB_IJNSC_ILi0EEESU_SU_EEEEENSB_IJNSA_10UnderscoreESX_SX_EEEEENS7_6detail27Sm100ImplicitGemmTileTraitsINSA_20SM90_TMA_LOAD_IM2COLENSA_14ComposedLayoutINSA_7SwizzleILi3ELi4ELi3EEENSA_18smem_ptr_flag_bitsILi16EEENST_INSB_IJNSC_ILi8EEESH_EEENSB_IJSH_SD_EEEEEEEvEENS11_INSA_13SM90_TMA_LOADES1C_vEEEENS_8epilogue10collective18CollectiveEpilogueINS1H_23Sm100TmaWarpSpecializedILi3ELi2ELi32ELb1ELb0EEEJSJ_NSB_IJNST_ISG_SD_EENST_INSC_ILi32EEESD_EEEEESK_NSB_IJNSB_IJllllEEESD_SU_EEESK_S1R_NS1H_6fusion15FusionCallbacksIS1L_NS1S_17LinearCombinationISK_fSK_fLNS_15FloatRoundStyleE2EEESJ_S1P_JEEENSA_5SM1004TMEM4LOAD26SM100_TMEM_LOAD_32dp32b32xES12_NS13_INS14_ILi2ELi4ELi3EEES17_NST_INSB_IJS18_S1N_EEENSB_IJS1N_SD_EEEEEEENSA_39AutoVectorizingCopyWithAssumedAlignmentILi128EEENSA_21SM90_TMA_STORE_IM2COLES26_S28_S28_EEEvvEEEEvNT_6ParamsE,@function
        .size           _ZN7cutlass13device_kernelINS_4conv6kernel13ConvUniversalINS1_16ConvProblemShapeILNS1_8OperatorE0ELi3EEENS1_10collective14CollectiveConvINS1_47MainloopSm100TmaUmmaWarpSpecializedImplicitGemmILS5_0ELi8ELi3ELi1ELi2EN4cute5tupleIJNSA_1CILi1EEESD_SD_EEEEENSB_IJNSC_ILi128EEENSC_ILi64EEENSB_IJSH_EEEEEENS_10bfloat16_tESK_NSA_8TiledMMAINSA_8MMA_AtomIJNSA_20SM100_MMA_F16BF16_SSISK_SK_fLi128ELi64ELNSA_4UMMA5MajorE0ELSP_0ELNSO_7ScaleInE0ELSQ_0EEEEEENSA_6LayoutISE_NSB_IJNSC_ILi0EEESU_SU_EEEEENSB_IJNSA_10UnderscoreESX_SX_EEEEENS7_6detail27Sm100ImplicitGemmTileTraitsINSA_20SM90_TMA_LOAD_IM2COLENSA_14ComposedLayoutINSA_7SwizzleILi3ELi4ELi3EEENSA_18smem_ptr_flag_bitsILi16EEENST_INSB_IJNSC_ILi8EEESH_EEENSB_IJSH_SD_EEEEEEEvEENS11_INSA_13SM90_TMA_LOADES1C_vEEEENS_8epilogue10collective18CollectiveEpilogueINS1H_23Sm100TmaWarpSpecializedILi3ELi2ELi32ELb1ELb0EEEJSJ_NSB_IJNST_ISG_SD_EENST_INSC_ILi32EEESD_EEEEESK_NSB_IJNSB_IJllllEEESD_SU_EEESK_S1R_NS1H_6fusion15FusionCallbacksIS1L_NS1S_17LinearCombinationISK_fSK_fLNS_15FloatRoundStyleE2EEESJ_S1P_JEEENSA_5SM1004TMEM4LOAD26SM100_TMEM_LOAD_32dp32b32xES12_NS13_INS14_ILi2ELi4ELi3EEES17_NST_INSB_IJS18_S1N_EEENSB_IJS1N_SD_EEEEEEENSA_39AutoVectorizingCopyWithAssumedAlignmentILi128EEENSA_21SM90_TMA_STORE_IM2COLES26_S28_S28_EEEvvEEEEvNT_6ParamsE,(.L_x_155 - _ZN7cutlass13device_kernelINS_4conv6kernel13ConvUniversalINS1_16ConvProblemShapeILNS1_8OperatorE0ELi3EEENS1_10collective14CollectiveConvINS1_47MainloopSm100TmaUmmaWarpSpecializedImplicitGemmILS5_0ELi8ELi3ELi1ELi2EN4cute5tupleIJNSA_1CILi1EEESD_SD_EEEEENSB_IJNSC_ILi128EEENSC_ILi64EEENSB_IJSH_EEEEEENS_10bfloat16_tESK_NSA_8TiledMMAINSA_8MMA_AtomIJNSA_20SM100_MMA_F16BF16_SSISK_SK_fLi128ELi64ELNSA_4UMMA5MajorE0ELSP_0ELNSO_7ScaleInE0ELSQ_0EEEEEENSA_6LayoutISE_NSB_IJNSC_ILi0EEESU_SU_EEEEENSB_IJNSA_10UnderscoreESX_SX_EEEEENS7_6detail27Sm100ImplicitGemmTileTraitsINSA_20SM90_TMA_LOAD_IM2COLENSA_14ComposedLayoutINSA_7SwizzleILi3ELi4ELi3EEENSA_18smem_ptr_flag_bitsILi16EEENST_INSB_IJNSC_ILi8EEESH_EEENSB_IJSH_SD_EEEEEEEvEENS11_INSA_13SM90_TMA_LOADES1C_vEEEENS_8epilogue10collective18CollectiveEpilogueINS1H_23Sm100TmaWarpSpecializedILi3ELi2ELi32ELb1ELb0EEEJSJ_NSB_IJNST_ISG_SD_EENST_INSC_ILi32EEESD_EEEEESK_NSB_IJNSB_IJllllEEESD_SU_EEESK_S1R_NS1H_6fusion15FusionCallbacksIS1L_NS1S_17LinearCombinationISK_fSK_fLNS_15FloatRoundStyleE2EEESJ_S1P_JEEENSA_5SM1004TMEM4LOAD26SM100_TMEM_LOAD_32dp32b32xES12_NS13_INS14_ILi2ELi4ELi3EEES17_NST_INSB_IJS18_S1N_EEENSB_IJS1N_SD_EEEEEEENSA_39AutoVectorizingCopyWithAssumedAlignmentILi128EEENSA_21SM90_TMA_STORE_IM2COLES26_S28_S28_EEEvvEEEEvNT_6ParamsE)
        .other          _ZN7cutlass13device_kernelINS_4conv6kernel13ConvUniversalINS1_16ConvProblemShapeILNS1_8OperatorE0ELi3EEENS1_10collective14CollectiveConvINS1_47MainloopSm100TmaUmmaWarpSpecializedImplicitGemmILS5_0ELi8ELi3ELi1ELi2EN4cute5tupleIJNSA_1CILi1EEESD_SD_EEEEENSB_IJNSC_ILi128EEENSC_ILi64EEENSB_IJSH_EEEEEENS_10bfloat16_tESK_NSA_8TiledMMAINSA_8MMA_AtomIJNSA_20SM100_MMA_F16BF16_SSISK_SK_fLi128ELi64ELNSA_4UMMA5MajorE0ELSP_0ELNSO_7ScaleInE0ELSQ_0EEEEEENSA_6LayoutISE_NSB_IJNSC_ILi0EEESU_SU_EEEEENSB_IJNSA_10UnderscoreESX_SX_EEEEENS7_6detail27Sm100ImplicitGemmTileTraitsINSA_20SM90_TMA_LOAD_IM2COLENSA_14ComposedLayoutINSA_7SwizzleILi3ELi4ELi3EEENSA_18smem_ptr_flag_bitsILi16EEENST_INSB_IJNSC_ILi8EEESH_EEENSB_IJSH_SD_EEEEEEEvEENS11_INSA_13SM90_TMA_LOADES1C_vEEEENS_8epilogue10collective18CollectiveEpilogueINS1H_23Sm100TmaWarpSpecializedILi3ELi2ELi32ELb1ELb0EEEJSJ_NSB_IJNST_ISG_SD_EENST_INSC_ILi32EEESD_EEEEESK_NSB_IJNSB_IJllllEEESD_SU_EEESK_S1R_NS1H_6fusion15FusionCallbacksIS1L_NS1S_17LinearCombinationISK_fSK_fLNS_15FloatRoundStyleE2EEESJ_S1P_JEEENSA_5SM1004TMEM4LOAD26SM100_TMEM_LOAD_32dp32b32xES12_NS13_INS14_ILi2ELi4ELi3EEES17_NST_INSB_IJS18_S1N_EEENSB_IJS1N_SD_EEEEEEENSA_39AutoVectorizingCopyWithAssumedAlignmentILi128EEENSA_21SM90_TMA_STORE_IM2COLES26_S28_S28_EEEvvEEEEvNT_6ParamsE,@"STO_CUDA_ENTRY STV_DEFAULT"
_ZN7cutlass13device_kernelINS_4conv6kernel13ConvUniversalINS1_16ConvProblemShapeILNS1_8OperatorE0ELi3EEENS1_10collective14CollectiveConvINS1_47MainloopSm100TmaUmmaWarpSpecializedImplicitGemmILS5_0ELi8ELi3ELi1ELi2EN4cute5tupleIJNSA_1CILi1EEESD_SD_EEEEENSB_IJNSC_ILi128EEENSC_ILi64EEENSB_IJSH_EEEEEENS_10bfloat16_tESK_NSA_8TiledMMAINSA_8MMA_AtomIJNSA_20SM100_MMA_F16BF16_SSISK_SK_fLi128ELi64ELNSA_4UMMA5MajorE0ELSP_0ELNSO_7ScaleInE0ELSQ_0EEEEEENSA_6LayoutISE_NSB_IJNSC_ILi0EEESU_SU_EEEEENSB_IJNSA_10UnderscoreESX_SX_EEEEENS7_6detail27Sm100ImplicitGemmTileTraitsINSA_20SM90_TMA_LOAD_IM2COLENSA_14ComposedLayoutINSA_7SwizzleILi3ELi4ELi3EEENSA_18smem_ptr_flag_bitsILi16EEENST_INSB_IJNSC_ILi8EEESH_EEENSB_IJSH_SD_EEEEEEEvEENS11_INSA_13SM90_TMA_LOADES1C_vEEEENS_8epilogue10collective18CollectiveEpilogueINS1H_23Sm100TmaWarpSpecializedILi3ELi2ELi32ELb1ELb0EEEJSJ_NSB_IJNST_ISG_SD_EENST_INSC_ILi32EEESD_EEEEESK_NSB_IJNSB_IJllllEEESD_SU_EEESK_S1R_NS1H_6fusion15FusionCallbacksIS1L_NS1S_17LinearCombinationISK_fSK_fLNS_15FloatRoundStyleE2EEESJ_S1P_JEEENSA_5SM1004TMEM4LOAD26SM100_TMEM_LOAD_32dp32b32xES12_NS13_INS14_ILi2ELi4ELi3EEES17_NST_INSB_IJS18_S1N_EEENSB_IJS1N_SD_EEEEEEENSA_39AutoVectorizingCopyWithAssumedAlignmentILi128EEENSA_21SM90_TMA_STORE_IM2COLES26_S28_S28_EEEvvEEEEvNT_6ParamsE:
[----:B------:R-:W1:Y:S01]  /*0000*/  LDC R1, c[0x0][0x37c] ;  /* 0x0000df00ff017b82 */ /* 0x000e620000000800 */
[----:B------:R-:W2:Y:S07]  /*0010*/  S2R R99, SR_TID.X ;  /* 0x0000000000637919 */ /* 0x000eae0000002100 */
[----:B------:R-:W3:Y:S01]  /*0020*/  LDC.64 R2, c[0x0][0x990] ;  /* 0x00026400ff027b82 */ /* 0x000ee20000000a00 */
[----:B------:R-:W-:Y:S01]  /*0030*/  ELECT P2, URZ, PT ;  /* 0x0000000000ff782f */ /* 0x000fe20003840000 */
[----:B-1----:R-:W-:Y:S01]  /*0040*/  VIADD R1, R1, 0xfffffff8 ;  /* 0xfffffff801017836 */ /* 0x002fe20000000000 */
[----:B------:R-:W-:-:S02]  /*0050*/  PRMT R90, RZ, 0x7610, R90 ;  /* 0x00007610ff5a7816 */ /* 0x000fc4000000005a */
[----:B---3--:R-:W-:-:S04]  /*0060*/  ISETP.NE.U32.AND P0, PT, R2, RZ, PT ;  /* 0x000000ff0200720c */ /* 0x008fc80003f05070 */
[----:B------:R-:W-:Y:S02]  /*0070*/  ISETP.NE.AND.EX P0, PT, R3, RZ, PT, P0 ;  /* 0x000000ff0300720c */ /* 0x000fe40003f05300 */
[----:B--2---:R-:W-:-:S05]  /*0080*/  SHF.R.U32.HI R91, RZ, 0x5, R99 ;  /* 0x00000005ff5b7819 */ /* 0x004fca0000011663 */
[----:B------:R-:W1:Y:S02]  /*0090*/  SHFL.IDX PT, R0, R91, RZ, 0x1f ;  /* 0x00001fff5b007589 */ /* 0x000e6400000e0000 */
[----:B-1----:R-:W-:-:S04]  /*00a0*/  R2UR UR15, R0 ;  /* 0x00000000000f72ca */ /* 0x002fc800000e0000 */
[----:B------:R-:W-:Y:S05]  /*00b0*/  @P0 BRA `(.L_x_0) ;  /* 0x0000000000300947 */ /* 0x000fea0003800000 */
[----:B------:R-:W1:Y:S02]  /*00c0*/  LDCU.64 UR4, c[0x0][0x988] ;  /* 0x00013100ff0477ac */ /* 0x000e640008000a00 */
[----:B-1----:R-:W-:-:S04]  /*00d0*/  UISETP.NE.U32.AND UP0, UPT, UR4, URZ, UPT ;  /* 0x000000ff0400728c */ /* 0x002fc8000bf05070 */
[----:B------:R-:W-:-:S09]  /*00e0*/  UISETP.NE.AND.EX UP0, UPT, UR5, URZ, UPT, UP0 ;  /* 0x000000ff0500728c */ /* 0x000fd2000bf05300 */
[----:B------:R-:W-:Y:S05]  /*00f0*/  BRA.U !UP0, `(.L_x_1) ;  /* 0x0000000108147547 */ /* 0x000fea000b800000 */
[----:B------:R-:W1:Y:S01]  /*0100*/  LDC.64 R4, c[0x0][0x988] ;  /* 0x00026200ff047b82 */ /* 0x000e620000000a00 */
[----:B------:R-:W1:Y:S02]  /*0110*/  LDCU.64 UR4, c[0x0][0x358] ;  /* 0x00006b00ff0477ac */ /* 0x000e640008000a00 */
[----:B-1----:R1:W5:Y:S01]  /*0120*/  LDG.E R41, desc[UR4][R4.64] ;  /* 0x0000000404297981 */ /* 0x002362000c1e1900 */
[----:B------:R-:W-:Y:S01]  /*0130*/  HFMA2 R90, -RZ, RZ, 0, 5.9604644775390625e-08 ;  /* 0x00000001ff5a7431 */ /* 0x000fe200000001ff */
[----:B------:R-:W-:Y:S05]  /*0140*/  BRA `(.L_x_0) ;  /* 0x00000000000c7947 */ /* 0x000fea0003800000 */
.L_x_1:
[----:B------:R-:W1:Y:S01]  /*0150*/  LDCU UR4, c[0x0][0x980] ;  /* 0x00013000ff0477ac */ /* 0x000e620008000800 */
[----:B------:R-:W-:Y:S01]  /*0160*/  HFMA2 R90, -RZ, RZ, 0, 5.9604644775390625e-08 ;  /* 0x00000001ff5a7431 */ /* 0x000fe200000001ff */
[----:B-1----:R-:W-:-:S07]  /*0170*/  MOV R41, UR4 ;  /* 0x0000000400297c02 */ /* 0x002fce0008000f00 */
.L_x_0:
[----:B------:R-:W2:Y:S02]  /*0180*/  LDCU.64 UR4, c[0x0][0x9b0] ;  /* 0x00013600ff0477ac */ /* 0x000ea40008000a00 */
[----:B--2---:R-:W-:-:S04]  /*0190*/  UISETP.NE.U32.AND UP0, UPT, UR4, URZ, UPT ;  /* 0x000000ff0400728c */ /* 0x004fc8000bf05070 */
[----:B------:R-:W-:-:S09]  /*01a0*/  UISETP.NE.AND.EX UP0, UPT, UR5, URZ, UPT, UP0 ;  /* 0x000000ff0500728c */ /* 0x000fd2000bf05300 */
[----:B------:R-:W-:Y:S05]  /*01b0*/  BRA.U UP0, `(.L_x_2) ;  /* 0x0000000100287547 */ /* 0x000fea000b800000 */
[----:B------:R-:W2:Y:S02]  /*01c0*/  LDCU.64 UR4, c[0x0][0x9a8] ;  /* 0x00013500ff0477ac */ /* 0x000ea40008000a00 */
[----:B--2---:R-:W-:-:S04]  /*01d0*/  UISETP.NE.U32.AND UP0, UPT, UR4, URZ, UPT ;  /* 0x000000ff0400728c */ /* 0x004fc8000bf05070 */
[----:B------:R-:W-:-:S09]  /*01e0*/  UISETP.NE.AND.EX UP0, UPT, UR5, URZ, UPT, UP0 ;  /* 0x000000ff0500728c */ /* 0x000fd2000bf05300 */
[----:B------:R-:W-:Y:S05]  /*01f0*/  BRA.U !UP0, `(.L_x_3) ;  /* 0x0000000108107547 */ /* 0x000fea000b800000 */
[----:B------:R-:W2:Y:S01]  /*0200*/  LDC.64 R38, c[0x0][0x9a8] ;  /* 0x00026a00ff267b82 */ /* 0x000ea20000000a00 */
[----:B------:R-:W2:Y:S02]  /*0210*/  LDCU.64 UR4, c[0x0][0x358] ;  /* 0x00006b00ff0477ac */ /* 0x000ea40008000a00 */
[----:B--2---:R2:W5:Y:S01]  /*0220*/  LDG.E R38, desc[UR4][R38.64] ;  /* 0x0000000426267981 */ /* 0x004562000c1e1900 */
[----:B------:R-:W-:Y:S05]  /*0230*/  BRA `(.L_x_2) ;  /* 0x0000000000087947 */ /* 0x000fea0003800000 */
.L_x_3:
[----:B------:R-:W2:Y:S02]  /*0240*/  LDCU UR4, c[0x0][0x9a0] ;  /* 0x00013400ff0477ac */ /* 0x000ea40008000800 */
[----:B--2---:R-:W-:Y:S02]  /*0250*/  MOV R38, UR4 ;  /* 0x0000000400267c02 */ /* 0x004fe40008000f00 */
.L_x_2:
[----:B-1----:R-:W1:Y:S01]  /*0260*/  LDC.64 R4, c[0x0][0x988] ;  /* 0x00026200ff047b82 */ /* 0x002e620000000a00 */
[----:B------:R-:W-:Y:S01]  /*0270*/  IMAD.U32 R0, RZ, RZ, UR15 ;  /* 0x0000000fff007e24 */ /* 0x000fe2000f8e00ff */
[----:B------:R-:W-:Y:S01]  /*0280*/  ISETP.EQ.U32.AND P4, PT, R2, RZ, PT ;  /* 0x000000ff0200720c */ /* 0x000fe20003f82070 */
[----:B------:R-:W-:Y:S03]  /*0290*/  BSSY.RECONVERGENT B0, `(.L_x_4) ;  /* 0x0000012000007945 */ /* 0x000fe60003800200 */
[----:B------:R-:W-:Y:S02]  /*02a0*/  ISETP.NE.OR P1, PT, R0, 0x1, !P2 ;  /* 0x000000010000780c */ /* 0x000fe40005725670 */
[----:B-1----:R-:W-:-:S04]  /*02b0*/  ISETP.NE.U32.AND P0, PT, R4, RZ, PT ;  /* 0x000000ff0400720c */ /* 0x002fc80003f05070 */
[----:B------:R-:W-:-:S13]  /*02c0*/  ISETP.NE.AND.EX P0, PT, R5, RZ, PT, P0 ;  /* 0x000000ff0500720c */ /* 0x000fda0003f05300 */
[----:B------:R-:W-:Y:S01]  /*02d0*/  VOTEU.ANY UP3, P0 ;  /* 0x0000000000ff7886 */ /* 0x000fe20000060100 */
[----:B------:R-:W-:Y:S02]  /*02e0*/  PLOP3.LUT P3, PT, PT, PT, UP3, 0x80, 0x8 ;  /* 0x000000000008781c */ /* 0x000fe40003f6f038 */
[----:B------:R-:W-:Y:S02]  /*02f0*/  ISETP.NE.OR P0, PT, R0, 0x3, !P2 ;  /* 0x000000030000780c */ /* 0x000fe40005705670 */
[----:B------:R-:W-:-:S04]  /*0300*/  ISETP.EQ.OR.EX P5, PT, R3, RZ, !P3, P4 ;  /* 0x000000ff0300720c */ /* 0x000fc80005fa2740 */
[----:B------:R-:W-:Y:S01]  /*0310*/  P2R R98, PR, RZ, 0x20 ;  /* 0x00000020ff627803 */ /* 0x000fe20000000000 */
[----:B------:R-:W-:Y:S05]  /*0320*/  @P1 BRA `(.L_x_5) ;  /* 0x0000000000201947 */ /* 0x000fea0003800000 */
[----:B------:R-:W1:Y:S02]  /*0330*/  LDCU.64 UR4, c[0x0][0x348] ;  /* 0x00006900ff0477ac */ /* 0x000e640008000a00 */
[----:B-1----:R-:W-:Y:S02]  /*0340*/  UIADD3 UR6, UP1, UPT, UR4, 0x80, URZ ;  /* 0x0000008004067890 */ /* 0x002fe4000ff3e0ff */
[----:B------:R-:W-:Y:S02]  /*0350*/  UIADD3 UR4, UP0, UPT, UR4, 0x200, URZ ;  /* 0x0000020004047890 */ /* 0x000fe4000ff1e0ff */
[----:B------:R-:W-:Y:S02]  /*0360*/  UIADD3.X UR7, UPT, UPT, URZ, UR5, URZ, UP1, !UPT ;  /* 0x00000005ff077290 */ /* 0x000fe40008ffe4ff */
[----:B------:R-:W-:-:S07]  /*0370*/  UIADD3.X UR5, UPT, UPT, URZ, UR5, URZ, UP0, !UPT ;  /* 0x00000005ff057290 */ /* 0x000fce00087fe4ff */
[----:B------:R1:W-:Y:S02]  /*0380*/  UTMACCTL.PF [UR6] ;  /* 0x00000000060079b9 */ /* 0x0003e40008040000 */
[----:B------:R1:W-:Y:S02]  /*0390*/  UTMACCTL.PF [UR4] ;  /* 0x00000000040079b9 */ /* 0x0003e40008040000 */
[----:B-1----:R-:W-:Y:S01]  /*03a0*/  NOP ;  /* 0x0000000000007918 */ /* 0x002fe20000000000 */
.L_x_5:
[----:B------:R-:W-:Y:S05]  /*03b0*/  BSYNC.RECONVERGENT B0 ;  /* 0x0000000000007941 */ /* 0x000fea0003800200 */
.L_x_4:
[----:B------:R-:W-:Y:S04]  /*03c0*/  BSSY.RECONVERGENT B0, `(.L_x_6) ;  /* 0x000000a000007945 */ /* 0x000fe80003800200 */
        /* <DEDUP_REMOVED lines=9> */
.L_x_7:
[----:B------:R-:W-:Y:S05]  /*0460*/  BSYNC.RECONVERGENT B0 ;  /* 0x0000000000007941 */ /* 0x000fea0003800200 */
.L_x_6:
[----:B------:R-:W-:Y:S01]  /*0470*/  UPLOP3.LUT UP2, UPT, UPT, UPT, UPT, 0x80, 0x8 ;  /* 0x000000000008789c */ /* 0x000fe20003f4f070 */
[----:B------:R-:W-:Y:S10]  /*0480*/  @!P5 BRA `(.L_x_8) ;  /* 0x000000000024d947 */ /* 0x000ff40003800000 */
[----:B------:R-:W-:Y:S01]  /*0490*/  ISETP.NE.U32.AND P1, PT, R2, RZ, PT ;  /* 0x000000ff0200720c */ /* 0x000fe20003f25070 */
[----:B------:R-:W-:Y:S01]  /*04a0*/  USEL UR4, URZ, 0xffffffff, UP3 ;  /* 0xffffffffff047887 */ /* 0x000fe20009800000 */
[----:B-----5:R-:W-:Y:S02]  /*04b0*/  FSETP.NEU.AND P0, PT, R41, RZ, PT ;  /* 0x000000ff2900720b */ /* 0x020fe40003f0d000 */
[----:B------:R-:W-:-:S11]  /*04c0*/  ISETP.NE.AND.EX P1, PT, R3, RZ, PT, P1 ;  /* 0x000000ff0300720c */ /* 0x000fd60003f25310 */
[----:B------:R-:W-:Y:S02]  /*04d0*/  VOTEU.ANY UP0, P0 ;  /* 0x0000000000ff7886 */ /* 0x000fe40000000100 */
[----:B------:R-:W-:-:S05]  /*04e0*/  VOTEU.ANY UP1, P1 ;  /* 0x0000000000ff7886 */ /* 0x000fca0000820100 */
[----:B------:R-:W-:-:S04]  /*04f0*/  @!UP1 USEL UR4, URZ, 0xffffffff, UP0 ;  /* 0xffffffffff049887 */ /* 0x000fc80008000000 */
[----:B------:R-:W-:-:S04]  /*0500*/  ULOP3.LUT UR4, UR4, 0x1, URZ, 0xc0, !UPT ;  /* 0x0000000104047892 */ /* 0x000fc8000f8ec0ff */
[----:B------:R-:W-:-:S11]  /*0510*/  UISETP.NE.U32.AND UP2, UPT, UR4, 0x1, UPT ;  /* 0x000000010400788c */ /* 0x000fd6000bf45070 */
.L_x_8:
[----:B------:R-:W1:Y:S01]  /*0520*/  SHFL.IDX PT, R2, R91, RZ, 0x1f ;  /* 0x00001fff5b027589 */ /* 0x000e6200000e0000 */
[----:B------:R-:W-:-:S04]  /*0530*/  UISETP.NE.AND UP0, UPT, UR15, 0x2, UPT ;  /* 0x000000020f00788c */ /* 0x000fc8000bf05270 */
[----:B------:R-:W-:Y:S01]  /*0540*/  USEL UR46, URZ, 0x1, UP0 ;  /* 0x00000001ff2e7887 */ /* 0x000fe20008000000 */
[----:B-1----:R-:W-:-:S13]  /*0550*/  ISETP.NE.AND P0, PT, R2, RZ, PT ;  /* 0x000000ff0200720c */ /* 0x002fda0003f05270 */
[----:B------:R-:W-:Y:S05]  /*0560*/  @P0 BRA `(.L_x_9) ;  /* 0x0000000000680947 */ /* 0x000fea0003800000 */
[----:B------:R-:W1:Y:S01]  /*0570*/  S2UR UR4, SR_CgaCtaId ;  /* 0x00000000000479c3 */ /* 0x000e620000008800 */
[----:B------:R-:W-:Y:S01]  /*0580*/  UMOV UR5, 0x400 ;  /* 0x0000040000057882 */ /* 0x000fe20000000000 */
[----:B------:R-:W-:Y:S01]  /*0590*/  UMOV UR6, 0x1 ;  /* 0x0000000100067882 */ /* 0x000fe20000000000 */
[----:B------:R-:W-:Y:S01]  /*05a0*/  ELECT P0, URZ, PT ;  /* 0x0000000000ff782f */ /* 0x000fe20003800000 */
[----:B------:R-:W-:-:S04]  /*05b0*/  UIADD3 UR6, UPT, UPT, -UR6, 0x100000, URZ ;  /* 0x0010000006067890 */ /* 0x000fc8000fffe1ff */
[----:B------:R-:W-:Y:S02]  /*05c0*/  USHF.L.U32 UR7, UR6, 0xb, URZ ;  /* 0x0000000b06077899 */ /* 0x000fe400080006ff */
[----:B------:R-:W-:Y:S02]  /*05d0*/  USHF.L.U32 UR6, UR6, 0x1, URZ ;  /* 0x0000000106067899 */ /* 0x000fe400080006ff */
[----:B-1----:R-:W-:Y:S01]  /*05e0*/  ULEA UR4, UR4, UR5, 0x18 ;  /* 0x0000000504047291 */ /* 0x002fe2000f8ec0ff */
[----:B------:R-:W1:Y:S11]  /*05f0*/  FENCE.VIEW.ASYNC.S ;  /* 0x00000000000073c6 */ /* 0x000e760000000000 */
[----:B-1----:R1:W3:Y:S01]  /*0600*/  SYNCS.EXCH.64 URZ, [UR4], UR6 ;  /* 0x0000000604ff75b2 */ /* 0x0022e20008000100 */
[----:B------:R1:W4:Y:S01]  /*0610*/  SYNCS.EXCH.64 URZ, [UR4+0x40], UR6 ;  /* 0x0000400604ff75b2 */ /* 0x0003220008000100 */
[----:B------:R1:W1:Y:S01]  /*0620*/  SYNCS.EXCH.64 URZ, [UR4+0x8], UR6 ;  /* 0x0000080604ff75b2 */ /* 0x0002620008000100 */
        /* <DEDUP_REMOVED lines=13> */
[----:B------:R-:W-:Y:S01]  /*0700*/  NOP ;  /* 0x0000000000007918 */ /* 0x000fe20000000000 */
.L_x_9:
[----:B------:R-:W2:Y:S01]  /*0710*/  SHFL.IDX PT, R2, R91, RZ, 0x1f ;  /* 0x00001fff5b027589 */ /* 0x000ea200000e0000 */
[----:B------:R-:W-:Y:S01]  /*0720*/  NOP ;  /* 0x0000000000007918 */ /* 0x000fe20000000000 */
[----:B--2---:R-:W-:-:S13]  /*0730*/  ISETP.NE.AND P0, PT, R2, 0x1, PT ;  /* 0x000000010200780c */ /* 0x004fda0003f05270 */
[----:B------:R-:W-:Y:S05]  /*0740*/  @P0 BRA `(.L_x_10) ;  /* 0x0000000000500947 */ /* 0x000fea0003800000 */
[----:B-1----:R-:W1:Y:S01]  /*0750*/  S2UR UR4, SR_CgaCtaId ;  /* 0x00000000000479c3 */ /* 0x002e620000008800 */
[----:B------:R-:W-:Y:S01]  /*0760*/  UMOV UR5, 0x400 ;  /* 0x0000040000057882 */ /* 0x000fe20000000000 */
[----:B------:R-:W-:Y:S01]  /*0770*/  UMOV UR8, 0x20 ;  /* 0x0000002000087882 */ /* 0x000fe20000000000 */
[----:B------:R-:W-:Y:S01]  /*0780*/  UMOV UR6, 0x80 ;  /* 0x0000008000067882 */ /* 0x000fe20000000000 */
[----:B------:R-:W-:-:S04]  /*0790*/  UIADD3 UR8, UPT, UPT, -UR8, 0x100000, URZ ;  /* 0x0010000008087890 */ /* 0x000fc8000fffe1ff */
[----:B------:R-:W-:Y:S02]  /*07a0*/  USHF.L.U32 UR9, UR8, 0xb, URZ ;  /* 0x0000000b08097899 */ /* 0x000fe400080006ff */
[----:B------:R-:W-:Y:S02]  /*07b0*/  USHF.L.U32 UR8, UR8, 0x1, URZ ;  /* 0x0000000108087899 */ /* 0x000fe400080006ff */
[----:B------:R-:W-:-:S04]  /*07c0*/  UIADD3 UR6, UPT, UPT, -UR6, 0x100000, URZ ;  /* 0x0010000006067890 */ /* 0x000fc8000fffe1ff */
[----:B------:R-:W-:Y:S02]  /*07d0*/  USHF.L.U32 UR7, UR6, 0xb, URZ ;  /* 0x0000000b06077899 */ /* 0x000fe400080006ff */
[----:B------:R-:W-:Y:S01]  /*07e0*/  USHF.L.U32 UR6, UR6, 0x1, URZ ;  /* 0x0000000106067899 */ /* 0x000fe200080006ff */
[----:B------:R-:W-:Y:S01]  /*07f0*/  ELECT P0, URZ, PT ;  /* 0x0000000000ff782f */ /* 0x000fe20003800000 */
[----:B-1----:R-:W-:Y:S01]  /*0800*/  ULEA UR4, UR4, UR5, 0x18 ;  /* 0x0000000504047291 */ /* 0x002fe2000f8ec0ff */
[----:B------:R-:W1:Y:S11]  /*0810*/  FENCE.VIEW.ASYNC.S ;  /* 0x00000000000073c6 */ /* 0x000e760000000000 */
[----:B-1----:R2:W1:Y:S01]  /*0820*/  SYNCS.EXCH.64 URZ, [UR4+0x80], UR8 ;  /* 0x0000800804ff75b2 */ /* 0x0024620008000100 */
[----:B------:R2:W1:Y:S01]  /*0830*/  SYNCS.EXCH.64 URZ, [UR4+0x98], UR6 ;  /* 0x0000980604ff75b2 */ /* 0x0004620008000100 */
[----:B------:R2:W1:Y:S01]  /*0840*/  SYNCS.EXCH.64 URZ, [UR4+0x88], UR8 ;  /* 0x0000880804ff75b2 */ /* 0x0004620008000100 */
[----:B------:R2:W1:Y:S01]  /*0850*/  SYNCS.EXCH.64 URZ, [UR4+0xa0], UR6 ;  /* 0x0000a00604ff75b2 */ /* 0x0004620008000100 */
[----:B------:R2:W1:Y:S01]  /*0860*/  SYNCS.EXCH.64 URZ, [UR4+0x90], UR8 ;  /* 0x0000900804ff75b2 */ /* 0x0004620008000100 */
[----:B------:R2:W1:Y:S02]  /*0870*/  SYNCS.EXCH.64 URZ, [UR4+0xa8], UR6 ;  /* 0x0000a80604ff75b2 */ /* 0x0004640008000100 */
[----:B--2---:R-:W-:Y:S01]  /*0880*/  NOP ;  /* 0x0000000000007918 */ /* 0x004fe20000000000 */
.L_x_10:
[----:B------:R-:W2:Y:S01]  /*0890*/  SHFL.IDX PT, R2, R91, RZ, 0x1f ;  /* 0x00001fff5b027589 */ /* 0x000ea200000e0000 */
[----:B------:R-:W-:Y:S01]  /*08a0*/  NOP ;  /* 0x0000000000007918 */ /* 0x000fe20000000000 */
[----:B--2---:R-:W-:-:S13]  /*08b0*/  ISETP.NE.AND P0, PT, R2, 0x3, PT ;  /* 0x000000030200780c */ /* 0x004fda0003f05270 */
[----:B------:R-:W-:Y:S05]  /*08c0*/  @P0 BRA `(.L_x_11) ;  /* 0x0000000000300947 */ /* 0x000fea0003800000 */
[----:B-1----:R-:W1:Y:S01]  /*08d0*/  S2UR UR4, SR_CgaCtaId ;  /* 0x00000000000479c3 */ /* 0x002e620000008800 */
[----:B------:R-:W-:Y:S01]  /*08e0*/  UMOV UR6, 0x400 ;  /* 0x0000040000067882 */ /* 0x000fe20000000000 */
[----:B------:R-:W-:Y:S01]  /*08f0*/  UMOV UR5, 0x20 ;  /* 0x0000002000057882 */ /* 0x000fe20000000000 */
[----:B------:R-:W-:Y:S01]  /*0900*/  ELECT P0, URZ, PT ;  /* 0x0000000000ff782f */ /* 0x000fe20003800000 */
[----:B-1----:R-:W-:Y:S02]  /*0910*/  ULEA UR6, UR4, UR6, 0x18 ;  /* 0x0000000604067291 */ /* 0x002fe4000f8ec0ff */
[----:B------:R-:W-:-:S04]  /*0920*/  UIADD3 UR4, UPT, UPT, -UR5, 0x100000, URZ ;  /* 0x0010000005047890 */ /* 0x000fc8000fffe1ff */
[----:B------:R-:W-:Y:S02]  /*0930*/  USHF.L.U32 UR5, UR4, 0xb, URZ ;  /* 0x0000000b04057899 */ /* 0x000fe400080006ff */
[----:B------:R-:W-:Y:S01]  /*0940*/  USHF.L.U32 UR4, UR4, 0x1, URZ ;  /* 0x0000000104047899 */ /* 0x000fe200080006ff */
[----:B------:R-:W1:Y:S11]  /*0950*/  FENCE.VIEW.ASYNC.S ;  /* 0x00000000000073c6 */ /* 0x000e760000000000 */
[----:B-1----:R2:W1:Y:S01]  /*0960*/  SYNCS.EXCH.64 URZ, [UR6+0xb0], UR4 ;  /* 0x0000b00406ff75b2 */ /* 0x0024620008000100 */
[----:B------:R2:W1:Y:S02]  /*0970*/  SYNCS.EXCH.64 URZ, [UR6+0xb8], UR4 ;  /* 0x0000b80406ff75b2 */ /* 0x0004640008000100 */
[----:B--2---:R-:W-:Y:S01]  /*0980*/  NOP ;  /* 0x0000000000007918 */ /* 0x004fe20000000000 */
.L_x_11:
[----:B------:R-:W2:Y:S01]  /*0990*/  SHFL.IDX PT, R2, R91, RZ, 0x1f ;  /* 0x00001fff5b027589 */ /* 0x000ea200000e0000 */
[----:B------:R-:W-:Y:S01]  /*09a0*/  NOP ;  /* 0x0000000000007918 */ /* 0x000fe20000000000 */
[----:B--2---:R-:W-:-:S13]  /*09b0*/  ISETP.NE.AND P0, PT, R2, 0x4, PT ;  /* 0x000000040200780c */ /* 0x004fda0003f05270 */
[----:B------:R-:W-:Y:S05]  /*09c0*/  @P0 BRA `(.L_x_12) ;  /* 0x0000000000440947 */ /* 0x000fea0003800000 */
[----:B-1----:R-:W1:Y:S01]  /*09d0*/  S2UR UR6, SR_CgaCtaId ;  /* 0x00000000000679c3 */ /* 0x002e620000008800 */
[----:B------:R-:W-:Y:S01]  /*09e0*/  UMOV UR4, 0x100 ;  /* 0x0000010000047882 */ /* 0x000fe20000000000 */
[----:B------:R-:W-:Y:S01]  /*09f0*/  UMOV UR5, 0x400 ;  /* 0x0000040000057882 */ /* 0x000fe20000000000 */
[----:B------:R-:W-:Y:S01]  /*0a00*/  USEL UR4, UR4, 0xe0, UP2 ;  /* 0x000000e004047887 */ /* 0x000fe20009000000 */
[----:B------:R-:W-:Y:S01]  /*0a10*/  UMOV UR8, 0x1 ;  /* 0x0000000100087882 */ /* 0x000fe20000000000 */
[----:B------:R-:W-:Y:S01]  /*0a20*/  ELECT P0, URZ, PT ;  /* 0x0000000000ff782f */ /* 0x000fe20003800000 */
[----:B------:R-:W-:-:S04]  /*0a30*/  UIADD3 UR8, UPT, UPT, -UR8, 0x100000, URZ ;  /* 0x0010000008087890 */ /* 0x000fc8000fffe1ff */
[----:B------:R-:W-:Y:S02]  /*0a40*/  USHF.L.U32 UR9, UR8, 0xb, URZ ;  /* 0x0000000b08097899 */ /* 0x000fe400080006ff */
[----:B------:R-:W-:Y:S02]  /*0a50*/  USHF.L.U32 UR8, UR8, 0x1, URZ ;  /* 0x0000000108087899 */ /* 0x000fe400080006ff */
[----:B-1----:R-:W-:Y:S02]  /*0a60*/  ULEA UR6, UR6, UR5, 0x18 ;  /* 0x0000000506067291 */ /* 0x002fe4000f8ec0ff */
[----:B------:R-:W-:-:S04]  /*0a70*/  UIADD3 UR4, UPT, UPT, -UR4, 0x100000, URZ ;  /* 0x0010000004047890 */ /* 0x000fc8000fffe1ff */
[----:B------:R-:W-:Y:S02]  /*0a80*/  USHF.L.U32 UR5, UR4, 0xb, URZ ;  /* 0x0000000b04057899 */ /* 0x000fe400080006ff */
[----:B------:R-:W-:Y:S01]  /*0a90*/  USHF.L.U32 UR4, UR4, 0x1, URZ ;  /* 0x0000000104047899 */ /* 0x000fe200080006ff */
[----:B------:R-:W1:Y:S03]  /*0aa0*/  FENCE.VIEW.ASYNC.S ;  /* 0x00000000000073c6 */ /* 0x000e660000000000 */
[----:B-1----:R2:W1:Y:S08]  /*0ab0*/  SYNCS.EXCH.64 URZ, [UR6+0xc0], UR8 ;  /* 0x0000c00806ff75b2 */ /* 0x0024700008000100 */
[----:B------:R2:W1:Y:S02]  /*0ac0*/  SYNCS.EXCH.64 URZ, [UR6+0xc8], UR4 ;  /* 0x0000c80406ff75b2 */ /* 0x0004640008000100 */
[----:B--2---:R-:W-:Y:S01]  /*0ad0*/  NOP ;  /* 0x0000000000007918 */ /* 0x004fe20000000000 */
.L_x_12:
[----:B------:R-:W2:Y:S01]  /*0ae0*/  SHFL.IDX PT, R2, R91, RZ, 0x1f ;  /* 0x00001fff5b027589 */ /* 0x000ea200000e0000 */
[----:B------:R-:W1:Y:S01]  /*0af0*/  S2UR UR50, SR_CTAID.X ;  /* 0x00000000003279c3 */ /* 0x000e620000002500 */
[----:B------:R-:W-:-:S07]  /*0b00*/  NOP ;  /* 0x0000000000007918 */ /* 0x000fce0000000000 */
[----:B------:R-:W1:Y:S01]  /*0b10*/  S2UR UR22, SR_CTAID.Y ;  /* 0x00000000001679c3 */ /* 0x000e620000002600 */
[----:B--2---:R-:W-:-:S13]  /*0b20*/  ISETP.NE.AND P0, PT, R2, 0x5, PT ;  /* 0x000000050200780c */ /* 0x004fda0003f05270 */
[----:B-1----:R-:W-:Y:S05]  /*0b30*/  @P0 BRA `(.L_x_13) ;  /* 0x0000000000480947 */ /* 0x002fea0003800000 */
[----:B------:R-:W1:Y:S01]  /*0b40*/  S2UR UR4, SR_CgaCtaId ;  /* 0x00000000000479c3 */ /* 0x000e620000008800 */
        /* <DEDUP_REMOVED lines=12> */
[----:B-1----:R1:W2:Y:S01]  /*0c10*/  SYNCS.EXCH.64 URZ, [UR4+0xd0], UR8 ;  /* 0x0000d00804ff75b2 */ /* 0x0022a20008000100 */
[----:B------:R1:W1:Y:S01]  /*0c20*/  SYNCS.EXCH.64 URZ, [UR4+0xe0], UR6 ;  /* 0x0000e00604ff75b2 */ /* 0x0002620008000100 */
[----:B------:R1:W1:Y:S01]  /*0c30*/  SYNCS.EXCH.64 URZ, [UR4+0xd8], UR8 ;  /* 0x0000d80804ff75b2 */ /* 0x0002620008000100 */
[----:B------:R1:W1:Y:S01]  /*0c40*/  SYNCS.EXCH.64 URZ, [UR4+0xe8], UR6 ;  /* 0x0000e80604ff75b2 */ /* 0x0002620008000100 */
[----:B------:R-:W-:Y:S01]  /*0c50*/  NOP ;  /* 0x0000000000007918 */ /* 0x000fe20000000000 */
.L_x_13:
[----:B------:R-:W-:-:S05]  /*0c60*/  CS2R.32 R85, SR_CgaSize ;  /* 0x0000000000557805 */ /* 0x000fca0000008a00 */
[----:B------:R-:W-:-:S05]  /*0c70*/  IMAD R85, R85, -0xa0, RZ ;  /* 0xffffff6055557824 */ /* 0x000fca00078e02ff */
[----:B------:R-:W-:-:S14]  /*0c80*/  R2UR UR5, R85 ;  /* 0x00000000550572ca */ /* 0x000fdc00000e0000 */
[----:B------:R-:W3:Y:S01]  /*0c90*/  LDCU UR5, c[0x0][UR5+0x2b0] ;  /* 0x00005600050577ac */ /* 0x000ee20008000800 */
[----:B------:R-:W-:Y:S02]  /*0ca0*/  I2FP.F32.U32 R5, UR50 ;  /* 0x0000003200057c45 */ /* 0x000fe40008201000 */
[----:B------:R-:W-:-:S05]  /*0cb0*/  CS2R.32 R2, SR_CgaSize ;  /* 0x0000000000027805 */ /* 0x000fca0000008a00 */
[----:B------:R-:W-:-:S06]  /*0cc0*/  IMAD R2, R2, -0xa0, RZ ;  /* 0xffffff6002027824 */ /* 0x000fcc00078e02ff */
[----:B------:R-:W4:Y:S01]  /*0cd0*/  LDC R2, c[0x0][R2+0x2a0] ;  /* 0x0000a80002027b82 */ /* 0x000f220000000800 */
[----:B------:R-:W-:Y:S02]  /*0ce0*/  I2FP.F32.U32 R4, UR22 ;  /* 0x0000001600047c45 */ /* 0x000fe40008201000 */
[----:B------:R-:W-:-:S05]  /*0cf0*/  CS2R.32 R85, SR_CgaSize ;  /* 0x0000000000557805 */ /* 0x000fca0000008a00 */
[----:B------:R-:W-:-:S05]  /*0d00*/  IMAD R85, R85, -0xa0, RZ ;  /* 0xffffff6055557824 */ /* 0x000fca00078e02ff */
[----:B-1----:R-:W-:-:S14]  /*0d10*/  R2UR UR4, R85 ;  /* 0x00000000550472ca */ /* 0x002fdc00000e0000 */
[----:B------:R-:W1:Y:S01]  /*0d20*/  LDCU UR4, c[0x0][UR4+0x2b4] ;  /* 0x00005680040477ac */ /* 0x000e620008000800 */
[----:B------:R-:W-:Y:S01]  /*0d30*/  NOP ;  /* 0x0000000000007918 */ /* 0x000fe20000000000 */
[----:B------:R-:W2:Y:S01]  /*0d40*/  S2R R17, SR_CTAID.Z ;  /* 0x0000000000117919 */ /* 0x000ea20000002700 */
[----:B------:R-:W4:Y:S01]  /*0d50*/  LDCU UR18, c[0x0][0xc24] ;  /* 0x00018480ff1277ac */ /* 0x000f220008000800 */
[----:B------:R-:W-:-:S05]  /*0d60*/  CS2R.32 R3, SR_CgaSize ;  /* 0x0000000000037805 */ /* 0x000fca0000008a00 */
[----:B------:R-:W-:-:S06]  /*0d70*/  IMAD R3, R3, -0xa0, RZ ;  /* 0xffffff6003037824 */ /* 0x000fcc00078e02ff */
[----:B------:R-:W2:Y:S01]  /*0d80*/  LDC R3, c[0x0][R3+0x2a4] ;  /* 0x0000a90003037b82 */ /* 0x000ea20000000800 */
[----:B---3--:R-:W-:Y:S01]  /*0d90*/  FMUL R5, R5, UR5 ;  /* 0x0000000505057c20 */ /* 0x008fe20008400000 */
[----:B-1----:R-:W-:-:S03]  /*0da0*/  FMUL R4, R4, UR4 ;  /* 0x0000000404047c20 */ /* 0x002fc60008400000 */
[----:B------:R-:W1:Y:S01]  /*0db0*/  F2I.U32.TRUNC.NTZ R85, R5 ;  /* 0x0000000500557305 */ /* 0x000e62000020f000 */
[----:B----4-:R-:W-:-:S07]  /*0dc0*/  UISETP.GE.AND UP0, UPT, UR18, 0x1, UPT ;  /* 0x000000011200788c */ /* 0x010fce000bf06270 */
[----:B------:R-:W3:Y:S01]  /*0dd0*/  F2I.U32.TRUNC.NTZ R84, R4 ;  /* 0x0000000400547305 */ /* 0x000ee2000020f000 */
[----:B-1----:R-:W-:-:S05]  /*0de0*/  IADD3 R85, PT, PT, -R85, RZ, RZ ;  /* 0x000000ff55557210 */ /* 0x002fca0007ffe1ff */
[----:B------:R-:W-:Y:S01]  /*0df0*/  IMAD R85, R2, R85, UR50 ;  /* 0x0000003202557e24 */ /* 0x000fe2000f8e0255 */
[----:B---3--:R-:W-:-:S05]  /*0e00*/  IADD3 R84, PT, PT, -R84, RZ, RZ ;  /* 0x000000ff54547210 */ /* 0x008fca0007ffe1ff */
[----:B--2---:R-:W-:Y:S01]  /*0e10*/  IMAD R84, R3, R84, UR22 ;  /* 0x0000001603547e24 */ /* 0x004fe2000f8e0254 */
[----:B------:R-:W-:Y:S06]  /*0e20*/  BAR.SYNC.DEFER_BLOCKING 0x0 ;  /* 0x0000000000007b1d */ /* 0x000fec0000010000 */
[----:B------:R-:W-:Y:S05]  /*0e30*/  BRA.U !UP0, `(.L_x_14) ;  /* 0x0000000108d47547 */ /* 0x000fea000b800000 */
[----:B------:R-:W1:Y:S01]  /*0e40*/  LDCU.128 UR24, c[0x0][0xc10] ;  /* 0x00018200ff1877ac */ /* 0x000e620008000c00 */
[----:B------:R-:W2:Y:S01]  /*0e50*/  LDCU UR14, c[0x0][0x370] ;  /* 0x00006e00ff0e77ac */ /* 0x000ea20008000800 */
[----:B------:R-:W3:Y:S01]  /*0e60*/  LDCU UR6, c[0x0][0x374] ;  /* 0x00006e80ff0677ac */ /* 0x000ee20008000800 */
[----:B------:R-:W4:Y:S01]  /*0e70*/  LDCU UR19, c[0x0][0xc0c] ;  /* 0x00018180ff1377ac */ /* 0x000f220008000800 */
[----:B------:R-:W4:Y:S01]  /*0e80*/  LDCU UR20, c[0x0][0xc20] ;  /* 0x00018400ff1477ac */ /* 0x000f220008000800 */
[----:B------:R-:W4:Y:S01]  /*0e90*/  LDCU.64 UR16, c[0x0][0xc28] ;  /* 0x00018500ff1077ac */ /* 0x000f220008000a00 */
[----:B-1----:R-:W-:Y:S02]  /*0ea0*/  UISETP.NE.AND UP0, UPT, UR26, 0x1, UPT ;  /* 0x000000011a00788c */ /* 0x002fe4000bf05270 */
[----:B---3--:R-:W-:Y:S02]  /*0eb0*/  UIMAD.WIDE.U32 UR4, UR6, UR27, URZ ;  /* 0x0000001b060472a5 */ /* 0x008fe4000f8e00ff */
[----:B--2---:R-:W-:-:S02]  /*0ec0*/  UIMAD.WIDE.U32 UR8, UR14, UR24, URZ ;  /* 0x000000180e0872a5 */ /* 0x004fc4000f8e00ff */
[----:B----4-:R-:W-:Y:S02]  /*0ed0*/  UISETP.NE.AND UP1, UPT, UR19, 0x1, UPT ;  /* 0x000000011300788c */ /* 0x010fe4000bf25270 */
[----:B------:R-:W-:Y:S01]  /*0ee0*/  UISETP.NE.AND UP4, UPT, UR18, 0x1, UPT ;  /* 0x000000011200788c */ /* 0x000fe2000bf85270 */
[----:B------:R-:W-:Y:S01]  /*0ef0*/  UMOV UR4, UR5 ;  /* 0x0000000500047c82 */ /* 0x000fe20008000000 */
[----:B------:R-:W-:Y:S02]  /*0f00*/  UIMAD.WIDE.U32 UR10, UR22, UR27, URZ ;  /* 0x0000001b160a72a5 */ /* 0x000fe4000f8e00ff */
[----:B------:R-:W-:Y:S02]  /*0f10*/  @UP0 USHF.R.U32.HI UR6, URZ, UR20, UR4 ;  /* 0x00000014ff060299 */ /* 0x000fe40008011604 */
[----:B------:R-:W-:Y:S01]  /*0f20*/  UIMAD.WIDE.U32 UR12, UR50, UR24, URZ ;  /* 0x00000018320c72a5 */ /* 0x000fe2000f8e00ff */
[----:B------:R-:W-:Y:S02]  /*0f30*/  UMOV UR4, UR9 ;  /* 0x0000000900047c82 */ /* 0x000fe40008000000 */
[----:B------:R-:W-:Y:S01]  /*0f40*/  UMOV UR7, UR11 ;  /* 0x0000000b00077c82 */ /* 0x000fe20008000000 */
[----:B------:R-:W-:-:S02]  /*0f50*/  @UP1 USHF.R.U32.HI UR14, URZ, UR25, UR4 ;  /* 0x00000019ff0e1299 */ /* 0x000fc40008011604 */
[----:B------:R-:W-:Y:S02]  /*0f60*/  UIMAD.WIDE.U32 UR4, UR6, UR16, URZ ;  /* 0x00000010060472a5 */ /* 0x000fe4000f8e00ff */
[----:B------:R-:W-:Y:S02]  /*0f70*/  UIMAD.WIDE.U32 UR8, UR14, UR16, URZ ;  /* 0x000000100e0872a5 */ /* 0x000fe4000f8e00ff */
[----:B------:R-:W-:-:S03]  /*0f80*/  USHF.R.U32.HI UR10, URZ, UR20, UR7 ;  /* 0x00000014ff0a7299 */ /* 0x000fc60008011607 */
[----:B------:R-:W-:Y:S01]  /*0f90*/  UMOV UR4, UR5 ;  /* 0x0000000500047c82 */ /* 0x000fe20008000000 */
[----:B------:R-:W-:Y:S01]  /*0fa0*/  UMOV UR7, UR13 ;  /* 0x0000000d00077c82 */ /* 0x000fe20008000000 */
[----:B------:R-:W-:Y:S01]  /*0fb0*/  @UP4 USHF.R.U32.HI UR6, URZ, UR17, UR4 ;  /* 0x00000011ff064299 */ /* 0x000fe20008011604 */
[----:B------:R-:W-:Y:S01]  /*0fc0*/  UMOV UR5, UR9 ;  /* 0x0000000900057c82 */ /* 0x000fe20008000000 */
[----:B------:R-:W-:Y:S02]  /*0fd0*/  USHF.R.U32.HI UR7, URZ, UR25, UR7 ;  /* 0x00000019ff077299 */ /* 0x000fe40008011607 */
[----:B------:R-:W-:Y:S02]  /*0fe0*/  USEL UR4, UR22, UR10, !UP0 ;  /* 0x0000000a16047287 */ /* 0x000fe4000c000000 */
[----:B------:R-:W-:Y:S02]  /*0ff0*/  UIMAD UR6, UR6, UR18, URZ ;  /* 0x00000012060672a4 */ /* 0x000fe4000f8e02ff */
[----:B------:R-:W-:-:S02]  /*1000*/  @UP4 USHF.R.U32.HI UR14, URZ, UR17, UR5 ;  /* 0x00000011ff0e4299 */ /* 0x000fc40008011605 */
[----:B------:R-:W-:Y:S02]  /*1010*/  USEL UR5, UR50, UR7, !UP1 ;  /* 0x0000000732057287 */ /* 0x000fe4000c800000 */
[----:B------:R-:W-:Y:S02]  /*1020*/  UISETP.GE.AND UP0, UPT, UR4, UR6, UPT ;  /* 0x000000060400728c */ /* 0x000fe4000bf06270 */
[----:B------:R-:W-:Y:S02]  /*1030*/  UIMAD UR8, UR14, UR18, URZ ;  /* 0x000000120e0872a4 */ /* 0x000fe4000f8e02ff */
[----:B------:R-:W-:Y:S02]  /*1040*/  UIMAD.WIDE.U32 UR6, UR4, UR16, URZ ;  /* 0x00000010040672a5 */ /* 0x000fe4000f8e00ff */
[----:B------:R-:W-:Y:S02]  /*1050*/  UISETP.GE.OR UP0, UPT, UR5, UR8, UP0 ;  /* 0x000000080500728c */ /* 0x000fe40008706670 */
[----:B------:R-:W-:-:S02]  /*1060*/  UIMAD.WIDE.U32 UR8, UR5, UR16, URZ ;  /* 0x00000010050872a5 */ /* 0x000fc4000f8e00ff */
[----:B------:R-:W-:Y:S01]  /*1070*/  UIADD3 UR10, UPT, UPT, -UR4, URZ, URZ ;  /* 0x000000ff040a7290 */ /* 0x000fe2000fffe1ff */
[----:B------:R-:W-:Y:S02]  /*1080*/  UMOV UR6, UR7 ;  /* 0x0000000700067c82 */ /* 0x000fe40008000000 */
[----:B------:R-:W-:Y:S02]  /*1090*/  USHF.R.U32.HI UR6, URZ, UR17, UR6 ;  /* 0x00000011ff067299 */ /* 0x000fe40008011606 */
[----:B------:R-:W-:Y:S02]  /*10a0*/  UIMAD UR10, UR26, UR10, UR22 ;  /* 0x0000000a1a0a72a4 */ /* 0x000fe4000f8e0216 */
[----:B------:R-:W-:Y:S01]  /*10b0*/  USEL UR6, UR4, UR6, !UP4 ;  /* 0x0000000604067287 */ /* 0x000fe2000e000000 */
[----:B------:R-:W-:Y:S01]  /*10c0*/  @!UP0 UMOV UR7, UR9 ;  /* 0x0000000900078c82 */ /* 0x000fe20008000000 */
[----:B------:R-:W-:Y:S02]  /*10d0*/  UIADD3 UR9, UPT, UPT, -UR5, URZ, URZ ;  /* 0x000000ff05097290 */ /* 0x000fe4000fffe1ff */
[----:B------:R-:W-:-:S02]  /*10e0*/  @!UP0 USHF.R.U32.HI UR7, URZ, UR17, UR7 ;  /* 0x00000011ff078299 */ /* 0x000fc40008011607 */
[----:B------:R-:W-:Y:S02]  /*10f0*/  UIADD3 UR8, UPT, UPT, -UR6, URZ, URZ ;  /* 0x000000ff06087290 */ /* 0x000fe4000fffe1ff */
[----:B------:R-:W-:Y:S02]  /*1100*/  @!UP0 USEL UR7, UR5, UR7, !UP4 ;  /* 0x0000000705078287 */ /* 0x000fe4000e000000 */
[----:B------:R-:W-:Y:S02]  /*1110*/  UIMAD UR8, UR18, UR8, UR4 ;  /* 0x00000008120872a4 */ /* 0x000fe4000f8e0204 */
[----:B------:R-:W-:Y:S02]  /*1120*/  @!UP0 UIADD3 UR6, UPT, UPT, UR6, -UR7, URZ ;  /* 0x8000000706068290 */ /* 0x000fe4000fffe0ff */
[----:B------:R-:W-:Y:S02]  /*1130*/  @!UP0 UIMAD UR8, UR8, UR14, UR7 ;  /* 0x0000000e080882a4 */ /* 0x000fe4000f8e0207 */
[----:B------:R-:W-:-:S02]  /*1140*/  @!UP0 UIMAD UR4, UR6, UR18, UR5 ;  /* 0x00000012060482a4 */ /* 0x000fc4000f8e0205 */
[----:B------:R-:W-:Y:S02]  /*1150*/  UIMAD UR6, UR19, UR9, UR50 ;  /* 0x00000009130672a4 */ /* 0x000fe4000f8e0232 */
[----:B------:R-:W-:Y:S01]  /*1160*/  UIMAD UR22, UR4, UR26, UR10 ;  /* 0x0000001a041672a4 */ /* 0x000fe2000f8e020a */
[----:B------:R-:W-:Y:S02]  /*1170*/  @!UP0 UMOV UR5, UR8 ;  /* 0x0000000800058c82 */ /* 0x000fe40008000000 */
[----:B------:R-:W-:-:S12]  /*1180*/  UIMAD UR50, UR5, UR19, UR6 ;  /* 0x00000013053272a4 */ /* 0x000fd8000f8e0206 */
.L_x_14:
[----:B------:R-:W1:Y:S02]  /*1190*/  LDCU UR4, c[0x0][0xc30] ;  /* 0x00018600ff0477ac */ /* 0x000e640008000800 */
[----:B-1----:R-:W-:-:S09]  /*11a0*/  UISETP.NE.AND UP0, UPT, UR4, 0x1, UPT ;  /* 0x000000010400788c */ /* 0x002fd2000bf05270 */
[----:B------:R-:W-:Y:S05]  /*11b0*/  BRA.U UP0, `(.L_x_15) ;  /* 0x0000000100447547 */ /* 0x000fea000b800000 */
[----:B------:R-:W1:Y:S01]  /*11c0*/  LDCU.128 UR8, c[0x0][0xc10] ;  /* 0x00018200ff0877ac */ /* 0x000e620008000c00 */
[----:B------:R-:W2:Y:S01]  /*11d0*/  LDCU UR12, c[0x0][0xc0c] ;  /* 0x00018180ff0c77ac */ /* 0x000ea20008000800 */
[----:B------:R-:W3:Y:S01]  /*11e0*/  LDCU UR13, c[0x0][0xc20] ;  /* 0x00018400ff0d77ac */ /* 0x000ee20008000800 */
[----:B-1----:R-:W-:Y:S02]  /*11f0*/  UIMAD.WIDE.U32 UR6, UR50, UR8, URZ ;  /* 0x00000008320672a5 */ /* 0x002fe4000f8e00ff */
[----:B------:R-:W-:Y:S02]  /*1200*/  UIMAD.WIDE.U32 UR4, UR22, UR11, URZ ;  /* 0x0000000b160472a5 */ /* 0x000fe4000f8e00ff */
[----:B--2---:R-:W-:Y:S02]  /*1210*/  UISETP.NE.AND UP1, UPT, UR12, 0x1, UPT ;  /* 0x000000010c00788c */ /* 0x004fe4000bf25270 */
[----:B------:R-:W-:Y:S01]  /*1220*/  UISETP.NE.AND UP0, UPT, UR10, 0x1, UPT ;  /* 0x000000010a00788c */ /* 0x000fe2000bf05270 */
[----:B------:R-:W-:-:S02]  /*1230*/  UMOV UR6, UR7 ;  /* 0x0000000700067c82 */ /* 0x000fc40008000000 */
[----:B------:R-:W-:Y:S01]  /*1240*/  UMOV UR4, UR5 ;  /* 0x0000000500047c82 */ /* 0x000fe20008000000 */
[----:B------:R-:W-:Y:S02]  /*1250*/  USHF.R.U32.HI UR6, URZ, UR9, UR6 ;  /* 0x00000009ff067299 */ /* 0x000fe40008011606 */
[----:B---3--:R-:W-:Y:S02]  /*1260*/  USHF.R.U32.HI UR4, URZ, UR13, UR4 ;  /* 0x0000000dff047299 */ /* 0x008fe40008011604 */
[----:B------:R-:W-:Y:S02]  /*1270*/  USEL UR5, UR50, UR6, !UP1 ;  /* 0x0000000632057287 */ /* 0x000fe4000c800000 */
[----:B------:R-:W-:-:S04]  /*1280*/  USEL UR4, UR22, UR4, !UP0 ;  /* 0x0000000416047287 */ /* 0x000fc8000c000000 */
[----:B------:R-:W-:Y:S02]  /*1290*/  UIADD3 UR6, UPT, UPT, UR5, -UR4, URZ ;  /* 0x8000000405067290 */ /* 0x000fe4000fffe0ff */
[----:B------:R-:W-:Y:S02]  /*12a0*/  UIADD3 UR4, UPT, UPT, -UR5, UR4, URZ ;  /* 0x0000000405047290 */ /* 0x000fe4000fffe1ff */
[----:B------:R-:W-:Y:S02]  /*12b0*/  UIMAD UR22, UR6, UR10, UR22 ;  /* 0x0000000a061672a4 */ /* 0x000fe4000f8e0216 */
[----:B------:R-:W-:-:S12]  /*12c0*/  UIMAD UR50, UR4, UR12, UR50 ;  /* 0x0000000c043272a4 */ /* 0x000fd8000f8e0232 */
.L_x_15:
[----:B------:R-:W-:Y:S01]  /*12d0*/  BAR.SYNC.DEFER_BLOCKING 0x0 ;  /* 0x0000000000007b1d */ /* 0x000fe20000010000 */
[----:B------:R-:W-:Y:S01]  /*12e0*/  UISETP.NE.AND UP0, UPT, UR15, 0x2, UPT ;  /* 0x000000020f00788c */ /* 0x000fe2000bf05270 */
[----:B------:R-:W-:Y:S02]  /*12f0*/  ISETP.NE.OR P2, PT, R0, 0x2, !P2 ;  /* 0x000000020000780c */ /* 0x000fe40005745670 */
[----:B------:R-:W-:Y:S02]  /*1300*/  LOP3.LUT R0, R99, 0x1f, RZ, 0xc0, !PT ;  /* 0x0000001f63007812 */ /* 0x000fe400078ec0ff */
[----:B------:R-:W1:Y:S04]  /*1310*/  LDCU UR39, c[0x0][0xc24] ;  /* 0x00018480ff2777ac */ /* 0x000e680008000800 */
[----:B------:R-:W-:Y:S05]  /*1320*/  BRA.U UP0, `(.L_x_16) ;  /* 0x0000001900d87547 */ /* 0x000fea000b800000 */
[----:B------:R-:W2:Y:S01]  /*1330*/  LDCU UR5, c[0x0][0x388] ;  /* 0x00007100ff0577ac */ /* 0x000ea20008000800 */
[----:B------:R-:W-:Y:S01]  /*1340*/  PLOP3.LUT P1, PT, PT, PT, UP2, 0x80, 0x8 ;  /* 0x000000000008781c */ /* 0x000fe20003f2f028 */
[----:B------:R-:W-:Y:S01]  /*1350*/  IMAD.MOV.U32 R2, RZ, RZ, RZ ;  /* 0x000000ffff027224 */ /* 0x000fe200078e00ff */
[----:B------:R-:W-:Y:S01]  /*1360*/  ISETP.EQ.OR P3, PT, R0, RZ, P2 ;  /* 0x000000ff0000720c */ /* 0x000fe20001762670 */
[----:B------:R-:W3:Y:S01]  /*1370*/  LDCU UR8, c[0x0][0x38c] ;  /* 0x00007180ff0877ac */ /* 0x000ee20008000800 */
[----:B------:R-:W-:Y:S01]  /*1380*/  PLOP3.LUT P1, PT, P1, PT, PT, 0x8, 0x80 ;  /* 0x000000000080781c */ /* 0x000fe20000f2e170 */
[----:B------:R-:W4:Y:S01]  /*1390*/  LDCU.64 UR6, c[0x0][0x390] ;  /* 0x00007200ff0677ac */ /* 0x000f220008000a00 */
[----:B------:R-:W1:Y:S01]  /*13a0*/  LDCU UR53, c[0x0][0x370] ;  /* 0x00006e00ff3577ac */ /* 0x000e620008000800 */
[----:B------:R-:W1:Y:S01]  /*13b0*/  LDCU.64 UR42, c[0x0][0x348] ;  /* 0x00006900ff2a77ac */ /* 0x000e620008000a00 */
[----:B--2---:R-:W-:Y:S01]  /*13c0*/  UIADD3 UR5, UPT, UPT, UR5, 0x3f, URZ ;  /* 0x0000003f05057890 */ /* 0x004fe2000fffe0ff */
[----:B------:R-:W2:Y:S03]  /*13d0*/  LDCU UR52, c[0x0][0x374] ;  /* 0x00006e80ff3477ac */ /* 0x000ea60008000800 */
[----:B------:R-:W-:Y:S01]  /*13e0*/  USHF.R.S32.HI UR4, URZ, 0x1f, UR5 ;  /* 0x0000001fff047899 */ /* 0x000fe20008011405 */
[----:B------:R-:W-:Y:S01]  /*13f0*/  UMOV UR26, 0x1 ;  /* 0x00000001001a7882 */ /* 0x000fe20000000000 */
[----:B------:R-:W-:-:S02]  /*1400*/  UMOV UR31, URZ ;  /* 0x000000ff001f7c82 */ /* 0x000fc40008000000 */
[----:B------:R-:W-:Y:S01]  /*1410*/  ULEA.HI UR4, UR4, UR5, URZ, 0x6 ;  /* 0x0000000504047291 */ /* 0x000fe2000f8f30ff */
[----:B------:R-:W-:Y:S01]  /*1420*/  UMOV UR36, URZ ;  /* 0x000000ff00247c82 */ /* 0x000fe20008000000 */
[----:B------:R-:W-:Y:S02]  /*1430*/  UMOV UR38, URZ ;  /* 0x000000ff00267c82 */ /* 0x000fe40008000000 */
[----:B------:R-:W-:-:S04]  /*1440*/  USHF.R.S32.HI UR4, URZ, 0x6, UR4 ;  /* 0x00000006ff047899 */ /* 0x000fc80008011404 */
[----:B---3--:R-:W-:-:S04]  /*1450*/  UIMAD UR4, UR4, UR8, URZ ;  /* 0x00000008040472a4 */ /* 0x008fc8000f8e02ff */
[----:B----4-:R-:W-:-:S04]  /*1460*/  UIMAD UR4, UR4, UR6, URZ ;  /* 0x00000006040472a4 */ /* 0x010fc8000f8e02ff */
[----:B------:R-:W-:-:S04]  /*1470*/  UIMAD UR54, UR4, UR7, URZ ;  /* 0x00000007043672a4 */ /* 0x000fc8000f8e02ff */
[----:B------:R-:W-:Y:S02]  /*1480*/  UISETP.NE.AND UP1, UPT, UR54, URZ, UPT ;  /* 0x000000ff3600728c */ /* 0x000fe4000bf25270 */
[----:B------:R-:W-:-:S04]  /*1490*/  UISETP.LT.U32.AND UP0, UPT, UR54, 0x8, UPT ;  /* 0x000000083600788c */ /* 0x000fc8000bf01070 */
[----:B------:R-:W-:-:S04]  /*14a0*/  USEL UR4, UR54, 0x8, UP0 ;  /* 0x0000000836047887 */ /* 0x000fc80008000000 */
[----:B------:R-:W-:Y:S02]  /*14b0*/  UIADD3 UR5, UPT, UPT, UR4, -0x1, URZ ;  /* 0xffffffff04057890 */ /* 0x000fe4000fffe0ff */
[----:B------:R-:W-:Y:S02]  /*14c0*/  @!UP1 UIADD3 UR5, UPT, UPT, UR4, URZ, URZ ;  /* 0x000000ff04059290 */ /* 0x000fe4000fffe0ff */
[----:B------:R-:W-:Y:S02]  /*14d0*/  UIADD3 UR51, UPT, UPT, UR54, -UR4, URZ ;  /* 0x8000000436337290 */ /* 0x000fe4000fffe0ff */
[----:B-12---:R-:W-:-:S12]  /*14e0*/  UIADD3 UR55, UPT, UPT, UR5, 0x1, URZ ;  /* 0x0000000105377890 */ /* 0x006fd8000fffe0ff */
.L_x_32:
[----:B------:R-:W1:Y:S01]  /*14f0*/  S2UR UR30, SR_CgaCtaId ;  /* 0x00000000001e79c3 */ /* 0x000e620000008800 */
[----:B------:R-:W-:Y:S01]  /*1500*/  UMOV UR4, 0x400 ;  /* 0x0000040000047882 */ /* 0x000fe20000000000 */
[----:B------:R-:W-:Y:S01]  /*1510*/  MOV R0, UR26 ;  /* 0x0000001a00007c02 */ /* 0x000fe20008000f00 */
[----:B------:R-:W-:Y:S02]  /*1520*/  UISETP.NE.AND UP0, UPT, UR54, URZ, UPT ;  /* 0x000000ff3600728c */ /* 0x000fe4000bf05270 */
[----:B------:R-:W-:Y:S01]  /*1530*/  USHF.L.U32 UR19, UR22, 0x6, URZ ;  /* 0x0000000616137899 */ /* 0x000fe200080006ff */
[----:B------:R-:W-:Y:S01]  /*1540*/  SHF.L.U32 R0, R0, 0x1f, RZ ;  /* 0x0000001f00007819 */ /* 0x000fe200000006ff */
[----:B------:R-:W-:Y:S01]  /*1550*/  USHF.L.U32 UR44, UR50, 0x7, URZ ;  /* 0x00000007322c7899 */ /* 0x000fe200080006ff */
[----:B------:R-:W-:Y:S01]  /*1560*/  UMOV UR27, URZ ;  /* 0x000000ff001b7c82 */ /* 0x000fe20008000000 */
[----:B------:R-:W-:Y:S01]  /*1570*/  UMOV UR22, URZ ;  /* 0x000000ff00167c82 */ /* 0x000fe20008000000 */
[----:B------:R-:W-:Y:S01]  /*1580*/  UMOV UR21, URZ ;  /* 0x000000ff00157c82 */ /* 0x000fe20008000000 */
[----:B------:R-:W-:Y:S01]  /*1590*/  UMOV UR20, URZ ;  /* 0x000000ff00147c82 */ /* 0x000fe20008000000 */
[----:B-1----:R-:W-:-:S04]  /*15a0*/  ULEA UR30, UR30, UR4, 0x18 ;  /* 0x000000041e1e7291 */ /* 0x002fc8000f8ec0ff */
[----:B------:R-:W-:-:S09]  /*15b0*/  ULEA UR4, UR31, UR30, 0x3 ;  /* 0x0000001e1f047291 */ /* 0x000fd2000f8e18ff */
[----:B------:R1:W2:Y:S01]  /*15c0*/  SYNCS.PHASECHK.TRANS64.TRYWAIT P0, [UR4+0x40], R0 ;  /* 0x00004000ff0075a7 */ /* 0x0002a20008001104 */
[----:B------:R-:W-:Y:S05]  /*15d0*/  BRA.U !UP0, `(.L_x_17) ;  /* 0x0000000508987547 */ /* 0x000fea000b800000 */
[----:B------:R-:W3:Y:S01]  /*15e0*/  LDCU.128 UR12, c[0x0][0x480] ;  /* 0x00009000ff0c77ac */ /* 0x000ee20008000c00 */
[----:B------:R-:W4:Y:S01]  /*15f0*/  LDCU.128 UR8, c[0x0][0x490] ;  /* 0x00009200ff0877ac */ /* 0x000f220008000c00 */
[----:B------:R-:W1:Y:S01]  /*1600*/  LDCU.64 UR20, c[0x0][0x4c0] ;  /* 0x00009800ff1477ac */ /* 0x000e620008000a00 */
[----:B------:R-:W1:Y:S01]  /*1610*/  LDCU.64 UR16, c[0x0][0x4f0] ;  /* 0x00009e00ff1077ac */ /* 0x000e620008000a00 */
[----:B------:R-:W1:Y:S01]  /*1620*/  LDCU UR18, c[0x0][0x4c8] ;  /* 0x00009900ff1277ac */ /* 0x000e620008000800 */
[----:B---3--:R-:W-:Y:S02]  /*1630*/  UIMAD.WIDE.U32 UR4, UR44, UR13, URZ ;  /* 0x0000000d2c0472a5 */ /* 0x008fe4000f8e00ff */
[----:B------:R-:W-:Y:S02]  /*1640*/  UISETP.NE.AND UP0, UPT, UR12, 0x1, UPT ;  /* 0x000000010c00788c */ /* 0x000fe4000bf05270 */
[----:B------:R-:W-:Y:S01]  /*1650*/  USHF.R.U32.HI UR5, URZ, UR14, UR5 ;  /* 0x0000000eff057299 */ /* 0x000fe20008011605 */
[----:B------:R-:W3:Y:S03]  /*1660*/  LDCU UR45, c[0x0][0x38c] ;  /* 0x00007180ff2d77ac */ /* 0x000ee60008000800 */
[----:B------:R-:W-:-:S02]  /*1670*/  USEL UR5, UR44, UR5, !UP0 ;  /* 0x000000052c057287 */ /* 0x000fc4000c000000 */
[----:B------:R-:W-:Y:S02]  /*1680*/  UISETP.NE.AND UP0, UPT, UR15, 0x1, UPT ;  /* 0x000000010f00788c */ /* 0x000fe4000bf05270 */
[----:B----4-:R-:W-:Y:S01]  /*1690*/  UIMAD.WIDE.U32 UR6, UR5, UR8, URZ ;  /* 0x00000008050672a5 */ /* 0x010fe2000f8e00ff */
[----:B------:R-:W4:Y:S01]  /*16a0*/  LDCU UR8, c[0x0][0x4a0] ;  /* 0x00009400ff0877ac */ /* 0x000f220008000800 */
[----:B------:R-:W1:Y:S05]  /*16b0*/  LDCU UR23, c[0x0][0x4cc] ;  /* 0x00009980ff1777ac */ /* 0x000e6a0008000800 */
[----:B------:R-:W-:Y:S01]  /*16c0*/  UMOV UR4, UR7 ;  /* 0x0000000700047c82 */ /* 0x000fe20008000000 */
[----:B------:R-:W1:Y:S01]  /*16d0*/  LDCU.64 UR40, c[0x0][0x390] ;  /* 0x00007200ff2877ac */ /* 0x000e620008000a00 */
[----:B------:R-:W-:Y:S01]  /*16e0*/  USHF.R.U32.HI UR4, URZ, UR9, UR4 ;  /* 0x00000009ff047299 */ /* 0x000fe20008011604 */
[----:B------:R-:W1:Y:S03]  /*16f0*/  LDCU UR9, c[0x0][0x4ec] ;  /* 0x00009d80ff0977ac */ /* 0x000e660008000800 */
[----:B------:R-:W-:-:S02]  /*1700*/  USEL UR4, UR5, UR4, !UP0 ;  /* 0x0000000405047287 */ /* 0x000fc4000c000000 */
[----:B------:R-:W-:Y:S02]  /*1710*/  UISETP.NE.AND UP0, UPT, UR10, 0x1, UPT ;  /* 0x000000010a00788c */ /* 0x000fe4000bf05270 */
[----:B------:R-:W-:Y:S01]  /*1720*/  UIMAD.WIDE.U32 UR6, UR4, UR11, URZ ;  /* 0x0000000b040672a5 */ /* 0x000fe2000f8e00ff */
[----:B------:R-:W1:Y:S01]  /*1730*/  LDCU.64 UR24, c[0x0][0x4d0] ;  /* 0x00009a00ff1877ac */ /* 0x000e620008000a00 */
[----:B------:R-:W-:-:S05]  /*1740*/  UIADD3 UR38, UPT, UPT, UR55, UR36, URZ ;  /* 0x0000002437267290 */ /* 0x000fca000fffe0ff */
[----:B------:R-:W-:Y:S01]  /*1750*/  UMOV UR6, UR7 ;  /* 0x0000000700067c82 */ /* 0x000fe20008000000 */
[----:B------:R-:W-:Y:S02]  /*1760*/  UIADD3 UR7, UPT, UPT, -UR4, URZ, URZ ;  /* 0x000000ff04077290 */ /* 0x000fe4000fffe1ff */
[----:B----4-:R-:W-:Y:S02]  /*1770*/  USHF.R.U32.HI UR6, URZ, UR8, UR6 ;  /* 0x00000008ff067299 */ /* 0x010fe40008011606 */
[----:B------:R-:W-:Y:S02]  /*1780*/  UIADD3 UR8, UPT, UPT, -UR5, URZ, URZ ;  /* 0x000000ff05087290 */ /* 0x000fe4000fffe1ff */
[----:B------:R-:W-:Y:S02]  /*1790*/  USEL UR14, UR4, UR6, !UP0 ;  /* 0x00000006040e7287 */ /* 0x000fe4000c000000 */
[----:B------:R-:W-:Y:S02]  /*17a0*/  UIMAD UR7, UR15, UR7, UR5 ;  /* 0x000000070f0772a4 */ /* 0x000fe4000f8e0205 */
[----:B------:R-:W-:-:S02]  /*17b0*/  UIADD3 UR6, UPT, UPT, -UR14, URZ, URZ ;  /* 0x000000ff0e067290 */ /* 0x000fc4000fffe1ff */
[----:B------:R-:W-:Y:S02]  /*17c0*/  UIMAD UR8, UR12, UR8, UR44 ;  /* 0x000000080c0872a4 */ /* 0x000fe4000f8e022c */
[----:B------:R-:W-:Y:S02]  /*17d0*/  UIMAD UR13, UR10, UR6, UR4 ;  /* 0x000000060a0d72a4 */ /* 0x000fe4000f8e0204 */
[----:B-1----:R-:W-:Y:S02]  /*17e0*/  UIMAD UR11, UR8, UR20, UR9 ;  /* 0x00000014080b72a4 */ /* 0x002fe4000f8e0209 */
[----:B------:R-:W-:Y:S01]  /*17f0*/  UIMAD UR12, UR7, UR21, UR16 ;  /* 0x00000015070c72a4 */ /* 0x000fe2000f8e0210 */
[----:B------:R-:W1:Y:S02]  /*1800*/  LDCU.64 UR4, c[0x0][0x4f8] ;  /* 0x00009f00ff0477ac */ /* 0x000e640008000a00 */
[----:B------:R-:W4:Y:S01]  /*1810*/  LDCU UR6, c[0x0][0x500] ;  /* 0x0000a000ff0677ac */ /* 0x000f220008000800 */
[----:B------:R-:W-:Y:S01]  /*1820*/  UIMAD UR13, UR13, UR18, UR17 ;  /* 0x000000120d0d72a4 */ /* 0x000fe2000f8e0211 */
[----:B------:R-:W-:Y:S01]  /*1830*/  UMOV UR27, URZ ;  /* 0x000000ff001b7c82 */ /* 0x000fe20008000000 */
[----:B------:R-:W-:Y:S01]  /*1840*/  UMOV UR7, UR31 ;  /* 0x0000001f00077c82 */ /* 0x000fe20008000000 */
[----:B------:R-:W-:Y:S01]  /*1850*/  UMOV UR20, URZ ;  /* 0x000000ff00147c82 */ /* 0x000fe20008000000 */
[----:B------:R-:W-:Y:S01]  /*1860*/  UMOV UR21, URZ ;  /* 0x000000ff00157c82 */ /* 0x000fe20008000000 */
[----:B---3--:R-:W-:-:S07]  /*1870*/  UMOV UR22, URZ ;  /* 0x000000ff00167c82 */ /* 0x008fce0008000000 */
.L_x_22:
[----:B------:R-:W-:Y:S01]  /*1880*/  @!P2 MOV R3, 0x6000 ;  /* 0x000060000003a802 */ /* 0x000fe20000000f00 */
[----:B------:R-:W-:Y:S01]  /*1890*/  ULEA UR9, UR7, UR30, 0x3 ;  /* 0x0000001e07097291 */ /* 0x000fe2000f8e18ff */
[----:B-12---:R-:W-:Y:S11]  /*18a0*/  @P0 BRA `(.L_x_18) ;  /* 0x0000000000100947 */ /* 0x006ff60003800000 */
[----:B------:R-:W-:Y:S04]  /*18b0*/  MOV R0, UR26 ;  /* 0x0000001a00007c02 */ /* 0x000fe80008000f00 */
[----:B------:R-:W-:Y:S04]  /*18c0*/  SHF.L.U32 R5, R0, 0x1f, RZ ;  /* 0x0000001f00057819 */ /* 0x000fe800000006ff */
[----:B------:R-:W2:Y:S02]  /*18d0*/  SYNCS.PHASECHK.TRANS64.TRYWAIT P0, [UR9+0x40], R5 ;  /* 0x00004005ff0075a7 */ /* 0x000ea40008001109 */
[----:B--2---:R-:W-:Y:S05]  /*18e0*/  @!P0 BRA `(.L_x_19) ;  /* 0x0000006800548947 */ /* 0x004fea0003800000 */
.L_x_18:
[----:B------:R3:W-:Y:S01]  /*18f0*/  @!P2 SYNCS.ARRIVE.TRANS64 RZ, [UR9], R3 ;  /* 0x00000003ffffa9a7 */ /* 0x0007e20008000009 */
[----:B------:R-:W-:Y:S04]  /*1900*/  BSSY.RECONVERGENT B0, `(.L_x_20) ;  /* 0x0000003000007945 */ /* 0x000fe80003800200 */
[----:B------:R-:W-:Y:S05]  /*1910*/  @P3 BRA `(.L_x_21) ;  /* 0x0000000000043947 */ /* 0x000fea0003800000 */
[----:B-1--4-:R-:W-:Y:S05]  /*1920*/  BPT.TRAP 0x1 ;  /* 0x000000040000795c */ /* 0x012fea0000300000 */
.L_x_21:
[----:B-1--4-:R-:W-:Y:S05]  /*1930*/  BSYNC.RECONVERGENT B0 ;  /* 0x0000000000007941 */ /* 0x012fea0003800200 */
.L_x_20:
[----:B------:R-:W-:Y:S02]  /*1940*/  UIADD3 UR8, UPT, UPT, UR7, 0x1, URZ ;  /* 0x0000000107087890 */ /* 0x000fe4000fffe0ff */
[----:B------:R-:W-:Y:S02]  /*1950*/  UIMAD UR15, UR20, UR23, UR4 ;  /* 0x00000017140f72a4 */ /* 0x000fe4000f8e0204 */
[----:B------:R-:W-:Y:S02]  /*1960*/  UISETP.NE.AND UP0, UPT, UR8, 0x8, UPT ;  /* 0x000000080800788c */ /* 0x000fe4000bf05270 */
[----:B------:R-:W-:Y:S02]  /*1970*/  ULEA UR17, UR7, UR30, 0xe ;  /* 0x0000001e07117291 */ /* 0x000fe4000f8e70ff */
[----:B------:R-:W-:Y:S02]  /*1980*/  USEL UR10, URZ, 0x1, UP0 ;  /* 0x00000001ff0a7887 */ /* 0x000fe40008000000 */
[----:B------:R-:W-:Y:S02]  /*1990*/  USEL UR31, UR8, URZ, UP0 ;  /* 0x000000ff081f7287 */ /* 0x000fe40008000000 */
[----:B------:R-:W-:Y:S02]  /*19a0*/  ULOP3.LUT UR26, UR26, UR10, URZ, 0x3c, !UPT ;  /* 0x0000000a1a1a7292 */ /* 0x000fe4000f8e3cff */
[----:B------:R-:W-:Y:S02]  /*19b0*/  ULEA UR8, UR31, UR30, 0x3 ;  /* 0x0000001e1f087291 */ /* 0x000fe4000f8e18ff */
[----:B------:R-:W-:Y:S02]  /*19c0*/  ULEA UR16, UR7, UR30, 0xd ;  /* 0x0000001e07107291 */ /* 0x000fe4000f8e68ff */
[----:B------:R-:W-:Y:S01]  /*19d0*/  UIADD3 UR34, UP0, UPT, UR42, 0x80, URZ ;  /* 0x000000802a227890 */ /* 0x000fe2000ff1e0ff */
[----:B--2---:R-:W-:Y:S01]  /*19e0*/  MOV R0, UR26 ;  /* 0x0000001a00007c02 */ /* 0x004fe20008000f00 */
[----:B------:R-:W-:Y:S02]  /*19f0*/  USHF.L.U32 UR10, UR27, 0x6, URZ ;  /* 0x000000061b0a7899 */ /* 0x000fe400080006ff */
[----:B------:R-:W-:Y:S01]  /*1a00*/  UIADD3.X UR35, UPT, UPT, URZ, UR43, URZ, UP0, !UPT ;  /* 0x0000002bff237290 */ /* 0x000fe200087fe4ff */
[----:B---3--:R-:W-:Y:S01]  /*1a10*/  SHF.L.U32 R3, R0, 0x1f, RZ ;  /* 0x0000001f00037819 */ /* 0x008fe200000006ff */
[----:B------:R-:W-:Y:S02]  /*1a20*/  UIADD3 UR32, UP3, UPT, UR42, 0x200, URZ ;  /* 0x000002002a207890 */ /* 0x000fe4000ff7e0ff */
[----:B------:R-:W-:Y:S01]  /*1a30*/  UIADD3 UR16, UPT, UPT, UR16, 0x26400, URZ ;  /* 0x0002640010107890 */ /* 0x000fe2000fffe0ff */
[----:B------:R3:W1:Y:S01]  /*1a40*/  SYNCS.PHASECHK.TRANS64.TRYWAIT P0, [UR8+0x40], R3 ;  /* 0x00004003ff0075a7 */ /* 0x0006620008001108 */
[----:B------:R-:W-:Y:S02]  /*1a50*/  UIMAD UR8, UR21, UR24, UR5 ;  /* 0x00000018150872a4 */ /* 0x000fe4000f8e0205 */
[----:B------:R-:W-:Y:S02]  /*1a60*/  UIMAD UR7, UR22, UR25, UR6 ;  /* 0x00000019160772a4 */ /* 0x000fe4000f8e0206 */
[----:B------:R-:W-:Y:S02]  /*1a70*/  ULEA UR15, UR8, UR15, 0x5 ;  /* 0x0000000f080f7291 */ /* 0x000fe4000f8e28ff */
[----:B------:R-:W-:Y:S02]  /*1a80*/  UIADD3 UR8, UPT, UPT, UR17, 0x6400, URZ ;  /* 0x0000640011087890 */ /* 0x000fe4000fffe0ff */
[----:B------:R-:W-:Y:S02]  /*1a90*/  ULEA UR7, UR7, UR15, 0xa ;  /* 0x0000000f07077291 */ /* 0x000fe4000f8e50ff */
[----:B------:R-:W-:Y:S02]  /*1aa0*/  UIADD3.X UR33, UPT, UPT, URZ, UR43, URZ, UP3, !UPT ;  /* 0x0000002bff217290 */ /* 0x000fe40009ffe4ff */
[----:B------:R-:W-:Y:S02]  /*1ab0*/  UPRMT UR7, UR7, 0x5410, URZ ;  /* 0x0000541007077896 */ /* 0x000fe400080000ff */
[----:B------:R-:W-:Y:S02]  /*1ac0*/  UIADD3 UR37, UPT, UPT, UR20, 0x1, URZ ;  /* 0x0000000114257890 */ /* 0x000fe4000fffe0ff */
[----:B------:R-:W-:Y:S02]  /*1ad0*/  UIADD3 UR29, UPT, UPT, UR21, 0x1, URZ ;  /* 0x00000001151d7890 */ /* 0x000fe4000fffe0ff */
[----:B------:R-:W-:Y:S02]  /*1ae0*/  UISETP.NE.AND UP2, UPT, UR37, UR45, UPT ;  /* 0x0000002d2500728c */ /* 0x000fe4000bf45270 */
[----:B------:R-:W-:Y:S01]  /*1af0*/  UIADD3 UR28, UPT, UPT, UR22, 0x1, URZ ;  /* 0x00000001161c7890 */ /* 0x000fe2000fffe0ff */
[----:B------:R2:W-:Y:S01]  /*1b00*/  UTMALDG.5D.IM2COL [UR8], [UR34], UR7 ;  /* 0x00000008220073b4 */ /* 0x0005e20008060007 */
[----:B------:R-:W-:Y:S01]  /*1b10*/  UIADD3 UR36, UPT, UPT, UR36, 0x1, URZ ;  /* 0x0000000124247890 */ /* 0x000fe2000fffe0ff */
[----:B------:R-:W-:Y:S01]  /*1b20*/  UMOV UR46, 0x0 ;  /* 0x00000000002e7882 */ /* 0x000fe20000000000 */
[----:B------:R-:W-:Y:S01]  /*1b30*/  UMOV UR47, 0x10000000 ;  /* 0x10000000002f7882 */ /* 0x000fe20000000000 */
[----:B------:R-:W-:Y:S01]  /*1b40*/  UMOV UR17, UR9 ;  /* 0x0000000900117c82 */ /* 0x000fe20008000000 */
[----:B------:R-:W-:Y:S03]  /*1b50*/  UMOV UR18, UR10 ;  /* 0x0000000a00127c82 */ /* 0x000fe60008000000 */
[----:B------:R-:W-:Y:S01]  /*1b60*/  @UP2 UIADD3 UR29, UPT, UPT, UR21, URZ, URZ ;  /* 0x000000ff151d2290 */ /* 0x000fe2000fffe0ff */
[----:B------:R4:W-:Y:S03]  /*1b70*/  UTMALDG.5D [UR16], [UR32], desc[UR46] ;  /* 0x00002e10200075b4 */ /* 0x0009e60008021000 */
[----:B------:R-:W-:Y:S11]  /*1b80*/  UISETP.NE.AND UP1, UPT, UR29, UR40, UPT ;  /* 0x000000281d00728c */ /* 0x000ff6000bf25270 */
[----:B------:R-:W-:Y:S04]  /*1b90*/  @UP1 UIADD3 UR28, UPT, UPT, UR22, URZ, URZ ;  /* 0x000000ff161c1290 */ /* 0x000fe8000fffe0ff */
[----:B------:R-:W-:Y:S02]  /*1ba0*/  UISETP.NE.AND UP0, UPT, UR28, UR41, UPT ;  /* 0x000000291c00728c */ /* 0x000fe4000bf05270 */
[----:B--2---:R-:W-:Y:S09]  /*1bb0*/  UIADD3 UR8, UPT, UPT, UR27, 0x1, URZ ;  /* 0x000000011b087890 */ /* 0x004ff2000fffe0ff */
[----:B------:R-:W-:Y:S01]  /*1bc0*/  @UP0 UIADD3 UR8, UPT, UPT, UR27, URZ, URZ ;  /* 0x000000ff1b080290 */ /* 0x000fe2000fffe0ff */
[----:B------:R-:W-:Y:S06]  /*1bd0*/  UMOV UR7, UR31 ;  /* 0x0000001f00077c82 */ /* 0x000fec0008000000 */
[----:B------:R-:W-:Y:S01]  /*1be0*/  UMOV UR27, UR8 ;  /* 0x00000008001b7c82 */ /* 0x000fe20008000000 */
[----:B----4-:R-:W-:Y:S02]  /*1bf0*/  USEL UR22, UR28, URZ, UP0 ;  /* 0x000000ff1c167287 */ /* 0x010fe40008000000 */
[----:B------:R-:W-:Y:S02]  /*1c00*/  UISETP.NE.AND UP0, UPT, UR36, UR38, UPT ;  /* 0x000000262400728c */ /* 0x000fe4000bf05270 */
[----:B------:R-:W-:Y:S02]  /*1c10*/  USEL UR20, UR37, URZ, UP2 ;  /* 0x000000ff25147287 */ /* 0x000fe40009000000 */
[----:B------:R-:W-:Y:S05]  /*1c20*/  USEL UR21, UR29, URZ, UP1 ;  /* 0x000000ff1d157287 */ /* 0x000fea0008800000 */
[----:B---3--:R-:W-:Y:S07]  /*1c30*/  BRA.U UP0, `(.L_x_22) ;  /* 0xfffffffd00107547 */ /* 0x008fee000b83ffff */
.L_x_17:
[----:B------:R-:W-:Y:S01]  /*1c40*/  ULEA UR4, UR31, UR30, 0x3 ;  /* 0x0000001e1f047291 */ /* 0x000fe2000f8e18ff */
[----:B-1----:R-:W-:Y:S01]  /*1c50*/  MOV R0, UR26 ;  /* 0x0000001a00007c02 */ /* 0x002fe20008000f00 */
[----:B------:R-:W-:Y:S01]  /*1c60*/  @!P1 SYNCS.ARRIVE.TRANS64.A1T0 RZ, [UR30+0xb8], RZ ;  /* 0x0000b8ffffff99a7 */ /* 0x000fe2000810001e */
[----:B------:R-:W-:Y:S02]  /*1c70*/  UISETP.GE.AND UP0, UPT, UR51, 0x1, UPT ;  /* 0x000000013300788c */ /* 0x000fe4000bf06270 */
[----:B------:R-:W-:-:S04]  /*1c80*/  SHF.L.U32 R0, R0, 0x1f, RZ ;  /* 0x0000001f00007819 */ /* 0x000fc800000006ff */
[----:B--2---:R1:W2:Y:S03]  /*1c90*/  SYNCS.PHASECHK.TRANS64.TRYWAIT P0, [UR4+0x40], R0 ;  /* 0x00004000ff0075a7 */ /* 0x0042a60008001104 */
[----:B------:R-:W-:Y:S05]  /*1ca0*/  BRA.U !UP0, `(.L_x_23) ;  /* 0x0000000508907547 */ /* 0x000fea000b800000 */
[----:B------:R-:W3:Y:S01]  /*1cb0*/  LDCU.128 UR8, c[0x0][0x480] ;  /* 0x00009000ff0877ac */ /* 0x000ee20008000c00 */
[----:B------:R-:W4:Y:S01]  /*1cc0*/  LDCU.128 UR32, c[0x0][0x490] ;  /* 0x00009200ff2077ac */ /* 0x000f220008000c00 */
[----:B------:R-:W1:Y:S01]  /*1cd0*/  LDCU.64 UR28, c[0x0][0x4c0] ;  /* 0x00009800ff1c77ac */ /* 0x000e620008000a00 */
[----:B------:R-:W1:Y:S01]  /*1ce0*/  LDCU UR13, c[0x0][0x4c8] ;  /* 0x00009900ff0d77ac */ /* 0x000e620008000800 */
[----:B------:R-:W1:Y:S01]  /*1cf0*/  LDCU.64 UR16, c[0x0][0x4f0] ;  /* 0x00009e00ff1077ac */ /* 0x000e620008000a00 */
[----:B---3--:R-:W-:Y:S02]  /*1d00*/  UIMAD.WIDE.U32 UR4, UR44, UR9, URZ ;  /* 0x000000092c0472a5 */ /* 0x008fe4000f8e00ff */
[----:B------:R-:W-:Y:S02]  /*1d10*/  UISETP.NE.AND UP0, UPT, UR8, 0x1, UPT ;  /* 0x000000010800788c */ /* 0x000fe4000bf05270 */
[----:B------:R-:W-:Y:S01]  /*1d20*/  USHF.R.U32.HI UR5, URZ, UR10, UR5 ;  /* 0x0000000aff057299 */ /* 0x000fe20008011605 */
[----:B------:R-:W3:Y:S03]  /*1d30*/  LDCU UR9, c[0x0][0x4a0] ;  /* 0x00009400ff0977ac */ /* 0x000ee60008000800 */
[----:B------:R-:W-:-:S02]  /*1d40*/  USEL UR5, UR44, UR5, !UP0 ;  /* 0x000000052c057287 */ /* 0x000fc4000c000000 */
[----:B------:R-:W-:Y:S02]  /*1d50*/  UISETP.NE.AND UP0, UPT, UR11, 0x1, UPT ;  /* 0x000000010b00788c */ /* 0x000fe4000bf05270 */
[----:B----4-:R-:W-:Y:S01]  /*1d60*/  UIMAD.WIDE.U32 UR6, UR5, UR32, URZ ;  /* 0x00000020050672a5 */ /* 0x010fe2000f8e00ff */
[----:B------:R-:W1:Y:S01]  /*1d70*/  LDCU UR10, c[0x0][0x4ec] ;  /* 0x00009d80ff0a77ac */ /* 0x000e620008000800 */
[----:B------:R-:W4:Y:S05]  /*1d80*/  LDCU UR46, c[0x0][0x38c] ;  /* 0x00007180ff2e77ac */ /* 0x000f2a0008000800 */
[----:B------:R-:W-:Y:S01]  /*1d90*/  UMOV UR4, UR7 ;  /* 0x0000000700047c82 */ /* 0x000fe20008000000 */
[----:B------:R-:W1:Y:S01]  /*1da0*/  LDCU UR23, c[0x0][0x4cc] ;  /* 0x00009980ff1777ac */ /* 0x000e620008000800 */
[----:B------:R-:W-:Y:S01]  /*1db0*/  USHF.R.U32.HI UR4, URZ, UR33, UR4 ;  /* 0x00000021ff047299 */ /* 0x000fe20008011604 */
[----:B------:R-:W1:Y:S03]  /*1dc0*/  LDCU.64 UR40, c[0x0][0x390] ;  /* 0x00007200ff2877ac */ /* 0x000e660008000a00 */
[----:B------:R-:W-:-:S02]  /*1dd0*/  USEL UR4, UR5, UR4, !UP0 ;  /* 0x0000000405047287 */ /* 0x000fc4000c000000 */
[----:B------:R-:W-:Y:S02]  /*1de0*/  UISETP.NE.AND UP0, UPT, UR34, 0x1, UPT ;  /* 0x000000012200788c */ /* 0x000fe4000bf05270 */
[----:B------:R-:W-:Y:S01]  /*1df0*/  UIMAD.WIDE.U32 UR6, UR4, UR35, URZ ;  /* 0x00000023040672a5 */ /* 0x000fe2000f8e00ff */
[----:B------:R-:W1:Y:S01]  /*1e00*/  LDCU.64 UR24, c[0x0][0x4d0] ;  /* 0x00009a00ff1877ac */ /* 0x000e620008000a00 */
[----:B------:R-:W-:-:S05]  /*1e10*/  UIADD3 UR38, UPT, UPT, UR51, UR38, URZ ;  /* 0x0000002633267290 */ /* 0x000fca000fffe0ff */
[----:B------:R-:W-:Y:S01]  /*1e20*/  UMOV UR6, UR7 ;  /* 0x0000000700067c82 */ /* 0x000fe20008000000 */
[----:B------:R-:W-:Y:S02]  /*1e30*/  UIADD3 UR7, UPT, UPT, -UR5, URZ, URZ ;  /* 0x000000ff05077290 */ /* 0x000fe4000fffe1ff */
[----:B---3--:R-:W-:Y:S02]  /*1e40*/  USHF.R.U32.HI UR6, URZ, UR9, UR6 ;  /* 0x00000009ff067299 */ /* 0x008fe40008011606 */
[----:B------:R-:W-:Y:S02]  /*1e50*/  UIMAD UR7, UR8, UR7, UR44 ;  /* 0x00000007080772a4 */ /* 0x000fe4000f8e022c */
[----:B------:R-:W-:Y:S02]  /*1e60*/  USEL UR14, UR4, UR6, !UP0 ;  /* 0x00000006040e7287 */ /* 0x000fe4000c000000 */
[----:B------:R-:W-:Y:S02]  /*1e70*/  UIADD3 UR6, UPT, UPT, -UR4, URZ, URZ ;  /* 0x000000ff04067290 */ /* 0x000fe4000fffe1ff */
[----:B------:R-:W-:-:S02]  /*1e80*/  UIADD3 UR9, UPT, UPT, -UR14, URZ, URZ ;  /* 0x000000ff0e097290 */ /* 0x000fc4000fffe1ff */
[----:B------:R-:W-:Y:S02]  /*1e90*/  UIMAD UR12, UR11, UR6, UR5 ;  /* 0x000000060b0c72a4 */ /* 0x000fe4000f8e0205 */
[----:B------:R-:W-:Y:S02]  /*1ea0*/  UIMAD UR9, UR34, UR9, UR4 ;  /* 0x00000009220972a4 */ /* 0x000fe4000f8e0204 */
[----:B-1----:R-:W-:Y:S01]  /*1eb0*/  UIMAD UR11, UR7, UR28, UR10 ;  /* 0x0000001c070b72a4 */ /* 0x002fe2000f8e020a */
[----:B------:R-:W1:Y:S02]  /*1ec0*/  LDCU.64 UR4, c[0x0][0x4f8] ;  /* 0x00009f00ff0477ac */ /* 0x000e640008000a00 */
[----:B------:R-:W3:Y:S01]  /*1ed0*/  LDCU UR6, c[0x0][0x500] ;  /* 0x0000a000ff0677ac */ /* 0x000ee20008000800 */
[----:B------:R-:W-:Y:S02]  /*1ee0*/  UIMAD UR12, UR12, UR29, UR16 ;  /* 0x0000001d0c0c72a4 */ /* 0x000fe4000f8e0210 */
[----:B------:R-:W-:Y:S01]  /*1ef0*/  UIMAD UR13, UR9, UR13, UR17 ;  /* 0x0000000d090d72a4 */ /* 0x000fe2000f8e0211 */
[----:B------:R-:W-:Y:S01]  /*1f00*/  UMOV UR37, UR51 ;  /* 0x0000003300257c82 */ /* 0x000fe20008000000 */
[----:B----4-:R-:W-:-:S10]  /*1f10*/  UMOV UR7, UR31 ;  /* 0x0000001f00077c82 */ /* 0x010fd40008000000 */
.L_x_28:
[----:B------:R-:W-:Y:S01]  /*1f20*/  @!P2 MOV R3, 0x6000 ;  /* 0x000060000003a802 */ /* 0x000fe20000000f00 */
[----:B------:R-:W-:Y:S01]  /*1f30*/  ULEA UR9, UR7, UR30, 0x3 ;  /* 0x0000001e07097291 */ /* 0x000fe2000f8e18ff */
[----:B-12---:R-:W-:Y:S11]  /*1f40*/  @P0 BRA `(.L_x_24) ;  /* 0x0000000000100947 */ /* 0x006ff60003800000 */
[----:B------:R-:W-:Y:S04]  /*1f50*/  MOV R0, UR26 ;  /* 0x0000001a00007c02 */ /* 0x000fe80008000f00 */
[----:B------:R-:W-:Y:S04]  /*1f60*/  SHF.L.U32 R5, R0, 0x1f, RZ ;  /* 0x0000001f00057819 */ /* 0x000fe800000006ff */
[----:B------:R-:W2:Y:S02]  /*1f70*/  SYNCS.PHASECHK.TRANS64.TRYWAIT P0, [UR9+0x40], R5 ;  /* 0x00004005ff0075a7 */ /* 0x000ea40008001109 */
[----:B--2---:R-:W-:Y:S05]  /*1f80*/  @!P0 BRA `(.L_x_25) ;  /* 0x0000006000c48947 */ /* 0x004fea0003800000 */
.L_x_24:
[----:B------:R4:W-:Y:S01]  /*1f90*/  @!P2 SYNCS.ARRIVE.TRANS64 RZ, [UR9], R3 ;  /* 0x00000003ffffa9a7 */ /* 0x0009e20008000009 */
[----:B------:R-:W-:Y:S04]  /*1fa0*/  BSSY.RECONVERGENT B0, `(.L_x_26) ;  /* 0x0000003000007945 */ /* 0x000fe80003800200 */
[----:B------:R-:W-:Y:S05]  /*1fb0*/  @P3 BRA `(.L_x_27) ;  /* 0x0000000000043947 */ /* 0x000fea0003800000 */
[----:B-1-3--:R-:W-:Y:S05]  /*1fc0*/  BPT.TRAP 0x1 ;  /* 0x000000040000795c */ /* 0x00afea0000300000 */
.L_x_27:
[----:B-1-3--:R-:W-:Y:S05]  /*1fd0*/  BSYNC.RECONVERGENT B0 ;  /* 0x0000000000007941 */ /* 0x00afea0003800200 */
.L_x_26:
[----:B------:R-:W-:Y:S02]  /*1fe0*/  UIADD3 UR8, UPT, UPT, UR7, 0x1, URZ ;  /* 0x0000000107087890 */ /* 0x000fe4000fffe0ff */
[----:B------:R-:W-:Y:S02]  /*1ff0*/  UIMAD UR16, UR20, UR23, UR4 ;  /* 0x00000017141072a4 */ /* 0x000fe4000f8e0204 */
[----:B------:R-:W-:Y:S02]  /*2000*/  UISETP.NE.AND UP0, UPT, UR8, 0x8, UPT ;  /* 0x000000080800788c */ /* 0x000fe4000bf05270 */
[----:B------:R-:W-:Y:S02]  /*2010*/  UIMAD UR15, UR21, UR24, UR5 ;  /* 0x00000018150f72a4 */ /* 0x000fe4000f8e0205 */
[----:B------:R-:W-:Y:S02]  /*2020*/  USEL UR10, URZ, 0x1, UP0 ;  /* 0x00000001ff0a7887 */ /* 0x000fe40008000000 */
[----:B------:R-:W-:Y:S02]  /*2030*/  USEL UR31, UR8, URZ, UP0 ;  /* 0x000000ff081f7287 */ /* 0x000fe40008000000 */
[----:B------:R-:W-:Y:S02]  /*2040*/  ULOP3.LUT UR26, UR26, UR10, URZ, 0x3c, !UPT ;  /* 0x0000000a1a1a7292 */ /* 0x000fe4000f8e3cff */
[----:B------:R-:W-:Y:S02]  /*2050*/  ULEA UR8, UR31, UR30, 0x3 ;  /* 0x0000001e1f087291 */ /* 0x000fe4000f8e18ff */
[----:B------:R-:W-:Y:S02]  /*2060*/  ULEA UR18, UR7, UR30, 0xd ;  /* 0x0000001e07127291 */ /* 0x000fe4000f8e68ff */
[----:B------:R-:W-:Y:S01]  /*2070*/  ULEA UR15, UR15, UR16, 0x5 ;  /* 0x000000100f0f7291 */ /* 0x000fe2000f8e28ff */
[----:B--2---:R-:W-:Y:S01]  /*2080*/  MOV R0, UR26 ;  /* 0x0000001a00007c02 */ /* 0x004fe20008000f00 */
[----:B------:R-:W-:Y:S02]  /*2090*/  UIADD3 UR34, UP0, UPT, UR42, 0x80, URZ ;  /* 0x000000802a227890 */ /* 0x000fe4000ff1e0ff */
[----:B------:R-:W-:Y:S01]  /*20a0*/  USHF.L.U32 UR10, UR27, 0x6, URZ ;  /* 0x000000061b0a7899 */ /* 0x000fe200080006ff */
[----:B----4-:R-:W-:Y:S01]  /*20b0*/  SHF.L.U32 R3, R0, 0x1f, RZ ;  /* 0x0000001f00037819 */ /* 0x010fe200000006ff */
[----:B------:R-:W-:Y:S02]  /*20c0*/  UIADD3.X UR35, UPT, UPT, URZ, UR43, URZ, UP0, !UPT ;  /* 0x0000002bff237290 */ /* 0x000fe400087fe4ff */
[----:B------:R-:W-:Y:S01]  /*20d0*/  UIADD3 UR32, UP3, UPT, UR42, 0x200, URZ ;  /* 0x000002002a207890 */ /* 0x000fe2000ff7e0ff */
[----:B------:R4:W1:Y:S01]  /*20e0*/  SYNCS.PHASECHK.TRANS64.TRYWAIT P0, [UR8+0x40], R3 ;  /* 0x00004003ff0075a7 */ /* 0x0008620008001108 */
[----:B------:R-:W-:Y:S02]  /*20f0*/  ULEA UR8, UR7, UR30, 0xe ;  /* 0x0000001e07087291 */ /* 0x000fe4000f8e70ff */
[----:B------:R-:W-:Y:S02]  /*2100*/  UIMAD UR7, UR22, UR25, UR6 ;  /* 0x00000019160772a4 */ /* 0x000fe4000f8e0206 */
[----:B------:R-:W-:Y:S02]  /*2110*/  UIADD3 UR8, UPT, UPT, UR8, 0x6400, URZ ;  /* 0x0000640008087890 */ /* 0x000fe4000fffe0ff */
[----:B------:R-:W-:Y:S02]  /*2120*/  ULEA UR7, UR7, UR15, 0xa ;  /* 0x0000000f07077291 */ /* 0x000fe4000f8e50ff */
[----:B------:R-:W-:Y:S02]  /*2130*/  UIADD3.X UR33, UPT, UPT, URZ, UR43, URZ, UP3, !UPT ;  /* 0x0000002bff217290 */ /* 0x000fe40009ffe4ff */
[----:B------:R-:W-:Y:S02]  /*2140*/  UPRMT UR7, UR7, 0x5410, URZ ;  /* 0x0000541007077896 */ /* 0x000fe400080000ff */
[----:B------:R-:W-:Y:S02]  /*2150*/  UIADD3 UR16, UPT, UPT, UR18, 0x26400, URZ ;  /* 0x0002640012107890 */ /* 0x000fe4000fffe0ff */
[----:B------:R-:W-:Y:S02]  /*2160*/  UIADD3 UR36, UPT, UPT, UR20, 0x1, URZ ;  /* 0x0000000114247890 */ /* 0x000fe4000fffe0ff */
[----:B------:R-:W-:Y:S02]  /*2170*/  UIADD3 UR29, UPT, UPT, UR21, 0x1, URZ ;  /* 0x00000001151d7890 */ /* 0x000fe4000fffe0ff */
[----:B------:R-:W-:Y:S01]  /*2180*/  UISETP.NE.AND UP2, UPT, UR36, UR46, UPT ;  /* 0x0000002e2400728c */ /* 0x000fe2000bf45270 */
[----:B------:R2:W-:Y:S01]  /*2190*/  UTMALDG.5D.IM2COL [UR8], [UR34], UR7 ;  /* 0x00000008220073b4 */ /* 0x0005e20008060007 */
[----:B------:R-:W-:Y:S01]  /*21a0*/  UIADD3 UR28, UPT, UPT, UR22, 0x1, URZ ;  /* 0x00000001161c7890 */ /* 0x000fe2000fffe0ff */
[----:B------:R-:W-:Y:S01]  /*21b0*/  UMOV UR44, 0x0 ;  /* 0x00000000002c7882 */ /* 0x000fe20000000000 */
[----:B------:R-:W-:Y:S01]  /*21c0*/  UMOV UR45, 0x10000000 ;  /* 0x10000000002d7882 */ /* 0x000fe20000000000 */
[----:B------:R-:W-:Y:S01]  /*21d0*/  UMOV UR17, UR9 ;  /* 0x0000000900117c82 */ /* 0x000fe20008000000 */
[----:B------:R-:W-:Y:S02]  /*21e0*/  UMOV UR18, UR10 ;  /* 0x0000000a00127c82 */ /* 0x000fe40008000000 */
[----:B------:R3:W-:Y:S03]  /*21f0*/  UTMALDG.5D [UR16], [UR32], desc[UR44] ;  /* 0x00002c10200075b4 */ /* 0x0007e60008021000 */
[----:B------:R-:W-:Y:S04]  /*2200*/  @UP2 UIADD3 UR29, UPT, UPT, UR21, URZ, URZ ;  /* 0x000000ff151d2290 */ /* 0x000fe8000fffe0ff */
[----:B------:R-:W-:Y:S11]  /*2210*/  UISETP.NE.AND UP1, UPT, UR29, UR40, UPT ;  /* 0x000000281d00728c */ /* 0x000ff6000bf25270 */
[----:B------:R-:W-:Y:S04]  /*2220*/  @UP1 UIADD3 UR28, UPT, UPT, UR22, URZ, URZ ;  /* 0x000000ff161c1290 */ /* 0x000fe8000fffe0ff */
[----:B------:R-:W-:Y:S02]  /*2230*/  UISETP.NE.AND UP0, UPT, UR28, UR41, UPT ;  /* 0x000000291c00728c */ /* 0x000fe4000bf05270 */
[----:B--2---:R-:W-:Y:S09]  /*2240*/  UIADD3 UR8, UPT, UPT, UR27, 0x1, URZ ;  /* 0x000000011b087890 */ /* 0x004ff2000fffe0ff */
[----:B------:R-:W-:Y:S02]  /*2250*/  @UP0 UIADD3 UR8, UPT, UPT, UR27, URZ, URZ ;  /* 0x000000ff1b080290 */ /* 0x000fe4000fffe0ff */
[----:B------:R-:W-:Y:S05]  /*2260*/  UIADD3 UR7, UPT, UPT, UR37, -0x1, URZ ;  /* 0xffffffff25077890 */ /* 0x000fea000fffe0ff */
[----:B------:R-:W-:Y:S01]  /*2270*/  UMOV UR27, UR8 ;  /* 0x00000008001b7c82 */ /* 0x000fe20008000000 */
[----:B---3--:R-:W-:Y:S02]  /*2280*/  USEL UR22, UR28, URZ, UP0 ;  /* 0x000000ff1c167287 */ /* 0x008fe40008000000 */
[----:B------:R-:W-:Y:S02]  /*2290*/  UISETP.GT.U32.AND UP0, UPT, UR37, 0x1, UPT ;  /* 0x000000012500788c */ /* 0x000fe4000bf04070 */
[----:B------:R-:W-:Y:S02]  /*22a0*/  USEL UR20, UR36, URZ, UP2 ;  /* 0x000000ff24147287 */ /* 0x000fe40009000000 */
[----:B------:R-:W-:Y:S01]  /*22b0*/  USEL UR21, UR29, URZ, UP1 ;  /* 0x000000ff1d157287 */ /* 0x000fe20008800000 */
[----:B------:R-:W-:Y:S01]  /*22c0*/  UMOV UR37, UR7 ;  /* 0x0000000700257c82 */ /* 0x000fe20008000000 */
[----:B------:R-:W-:Y:S03]  /*22d0*/  UMOV UR7, UR31 ;  /* 0x0000001f00077c82 */ /* 0x000fe60008000000 */
[----:B----4-:R-:W-:Y:S07]  /*22e0*/  BRA.U UP0, `(.L_x_28) ;  /* 0xfffffffd000c7547 */ /* 0x010fee000b83ffff */
.L_x_23:
[----:B------:R-:W-:Y:S01]  /*22f0*/  SHF.L.U32 R3, R2, 0x1f, RZ ;  /* 0x0000001f02037819 */ /* 0x000fe200000006ff */
[----:B------:R-:W-:-:S03]  /*2300*/  NOP ;  /* 0x0000000000007918 */ /* 0x000fc60000000000 */
[----:B-12---:R-:W1:Y:S02]  /*2310*/  SYNCS.PHASECHK.TRANS64.TRYWAIT P0, [UR30+0xc0], R3 ;  /* 0x0000c003ff0075a7 */ /* 0x006e64000800111e */
[----:B-1----:R-:W-:Y:S05]  /*2320*/  @!P0 BRA `(.L_x_29) ;  /* 0x0000005c00f48947 */ /* 0x002fea0003800000 */
.L_x_114:
[----:B------:R-:W2:Y:S01]  /*2330*/  LDS.128 R4, [UR30+0x100] ;  /* 0x0001001eff047984 */ /* 0x000ea20008000c00 */
[----:B------:R-:W-:Y:S02]  /*2340*/  UIADD3 UR4, UPT, UPT, UR30, 0xc8, URZ ;  /* 0x000000c81e047890 */ /* 0x000fe4000fffe0ff */
[----:B------:R-:W-:Y:S01]  /*2350*/  UISETP.GE.AND UP0, UPT, UR39, 0x1, UPT ;  /* 0x000000012700788c */ /* 0x000fe2000bf06270 */
[----:B------:R-:W-:Y:S01]  /*2360*/  @!PT LDS RZ, [RZ] ;  /* 0x00000000fffff984 */ /* 0x000fe20000000800 */
[----:B------:R-:W-:Y:S01]  /*2370*/  @!PT LDS RZ, [RZ] ;  /* 0x00000000fffff984 */ /* 0x000fe20000000800 */
[----:B------:R-:W-:Y:S01]  /*2380*/  @!PT LDS RZ, [RZ] ;  /* 0x00000000fffff984 */ /* 0x000fe20000000800 */
[----:B------:R-:W-:Y:S01]  /*2390*/  @!PT LDS RZ, [RZ] ;  /* 0x00000000fffff984 */ /* 0x000fe20000000800 */
[----:B------:R3:W-:Y:S06]  /*23a0*/  MEMBAR.ALL.CTA ;  /* 0x0000000000007992 */ /* 0x0007ec0000008000 */
[----:B---3--:R-:W3:Y:S01]  /*23b0*/  FENCE.VIEW.ASYNC.S ;  /* 0x00000000000073c6 */ /* 0x008ee20000000000 */
[----:B------:R-:W-:-:S09]  /*23c0*/  UPRMT UR4, URZ, 0x654, UR4 ;  /* 0x00000654ff047896 */ /* 0x000fd20008000004 */
[----:B---3--:R-:W-:Y:S01]  /*23d0*/  SYNCS.ARRIVE.TRANS64.RED.A1T0 RZ, [UR4], RZ ;  /* 0x000000ffffff79a7 */ /* 0x008fe20008100404 */
[----:B--2---:R-:W-:-:S13]  /*23e0*/  LOP3.LUT P0, RZ, R6, 0x1, RZ, 0xc0, !PT ;  /* 0x0000000106ff7812 */ /* 0x004fda000780c0ff */
[----:B------:R-:W-:Y:S01]  /*23f0*/  VOTEU.ANY UP1, P0 ;  /* 0x0000000000ff7886 */ /* 0x000fe20000020100 */
[----:B------:R-:W-:-:S13]  /*2400*/  PLOP3.LUT P0, PT, PT, PT, UP1, 0x80, 0x8 ;  /* 0x000000000008781c */ /* 0x000fda0003f0f018 */
[----:B-1----:R-:W-:Y:S02]  /*2410*/  @P0 MOV R0, R4 ;  /* 0x0000000400000202 */ /* 0x002fe40000000f00 */
[----:B------:R-:W-:Y:S02]  /*2420*/  @P0 LOP3.LUT R4, R5, 0xffff, RZ, 0xc0, !PT ;  /* 0x0000ffff05040812 */ /* 0x000fe400078ec0ff */
[----:B------:R-:W-:Y:S02]  /*2430*/  @P0 R2UR UR6, R0 ;  /* 0x00000000000602ca */ /* 0x000fe400000e0000 */
[----:B------:R-:W-:-:S11]  /*2440*/  @P0 R2UR UR5, R4 ;  /* 0x00000000040502ca */ /* 0x000fd600000e0000 */
[----:B------:R-:W-:Y:S02]  /*2450*/  @UP1 UMOV UR49, UR6 ;  /* 0x0000000600311c82 */ /* 0x000fe40008000000 */
[----:B------:R-:W-:Y:S01]  /*2460*/  @UP1 UMOV UR48, UR5 ;  /* 0x0000000500301c82 */ /* 0x000fe20008000000 */
[----:B------:R-:W-:Y:S05]  /*2470*/  BRA.U !UP0, `(.L_x_30) ;  /* 0x0000000108d47547 */ /* 0x000fea000b800000 */
[----:B------:R-:W1:Y:S01]  /*2480*/  LDCU.128 UR16, c[0x0][0xc10] ;  /* 0x00018200ff1077ac */ /* 0x000e620008000c00 */
[----:B------:R-:W2:Y:S01]  /*2490*/  LDCU UR20, c[0x0][0xc20] ;  /* 0x00018400ff1477ac */ /* 0x000ea20008000800 */
[----:B------:R-:W3:Y:S01]  /*24a0*/  LDCU UR13, c[0x0][0xc0c] ;  /* 0x00018180ff0d77ac */ /* 0x000ee20008000800 */
[----:B------:R-:W4:Y:S01]  /*24b0*/  LDCU.64 UR14, c[0x0][0xc28] ;  /* 0x00018500ff0e77ac */ /* 0x000f220008000a00 */
[----:B------:R-:W-:Y:S02]  /*24c0*/  UISETP.NE.AND UP3, UPT, UR39, 0x1, UPT ;  /* 0x000000012700788c */ /* 0x000fe4000bf65270 */
[----:B-1----:R-:W-:Y:S02]  /*24d0*/  UIMAD.WIDE.U32 UR4, UR52, UR19, URZ ;  /* 0x00000013340472a5 */ /* 0x002fe4000f8e00ff */
[----:B------:R-:W-:Y:S02]  /*24e0*/  UIMAD.WIDE.U32 UR6, UR53, UR16, URZ ;  /* 0x00000010350672a5 */ /* 0x000fe4000f8e00ff */
[----:B------:R-:W-:-:S02]  /*24f0*/  UISETP.NE.AND UP0, UPT, UR18, 0x1, UPT ;  /* 0x000000011200788c */ /* 0x000fc4000bf05270 */
[----:B------:R-:W-:Y:S01]  /*2500*/  UIMAD.WIDE.U32 UR10, UR48, UR19, URZ ;  /* 0x00000013300a72a5 */ /* 0x000fe2000f8e00ff */
[----:B------:R-:W-:Y:S01]  /*2510*/  UMOV UR4, UR5 ;  /* 0x0000000500047c82 */ /* 0x000fe20008000000 */
[----:B---3--:R-:W-:Y:S02]  /*2520*/  UISETP.NE.AND UP2, UPT, UR13, 0x1, UPT ;  /* 0x000000010d00788c */ /* 0x008fe4000bf45270 */
[----:B--2---:R-:W-:Y:S02]  /*2530*/  USHF.R.U32.HI UR5, URZ, UR20, UR4 ;  /* 0x00000014ff057299 */ /* 0x004fe40008011604 */
[----:B------:R-:W-:Y:S01]  /*2540*/  UIMAD.WIDE.U32 UR8, UR49, UR16, URZ ;  /* 0x00000010310872a5 */ /* 0x000fe2000f8e00ff */
[----:B------:R-:W-:Y:S01]  /*2550*/  UMOV UR4, UR7 ;  /* 0x0000000700047c82 */ /* 0x000fe20008000000 */
[----:B------:R-:W-:Y:S02]  /*2560*/  USEL UR5, UR52, UR5, !UP0 ;  /* 0x0000000534057287 */ /* 0x000fe4000c000000 */
[----:B------:R-:W-:-:S02]  /*2570*/  USHF.R.U32.HI UR4, URZ, UR17, UR4 ;  /* 0x00000011ff047299 */ /* 0x000fc40008011604 */
[----:B----4-:R-:W-:Y:S02]  /*2580*/  UIMAD.WIDE.U32 UR6, UR5, UR14, URZ ;  /* 0x0000000e050672a5 */ /* 0x010fe4000f8e00ff */
[----:B------:R-:W-:Y:S01]  /*2590*/  USEL UR12, UR53, UR4, !UP2 ;  /* 0x00000004350c7287 */ /* 0x000fe2000d000000 */
[----:B------:R-:W-:Y:S02]  /*25a0*/  UMOV UR8, UR9 ;  /* 0x0000000900087c82 */ /* 0x000fe40008000000 */
[----:B------:R-:W-:Y:S01]  /*25b0*/  UMOV UR4, UR11 ;  /* 0x0000000b00047c82 */ /* 0x000fe20008000000 */
[----:B------:R-:W-:Y:S01]  /*25c0*/  UIMAD.WIDE.U32 UR10, UR12, UR14, URZ ;  /* 0x0000000e0c0a72a5 */ /* 0x000fe2000f8e00ff */
[----:B------:R-:W-:Y:S01]  /*25d0*/  UMOV UR6, UR7 ;  /* 0x0000000700067c82 */ /* 0x000fe20008000000 */
[----:B------:R-:W-:Y:S02]  /*25e0*/  USHF.R.U32.HI UR4, URZ, UR20, UR4 ;  /* 0x00000014ff047299 */ /* 0x000fe40008011604 */
[----:B------:R-:W-:-:S02]  /*25f0*/  @UP3 USHF.R.U32.HI UR5, URZ, UR15, UR6 ;  /* 0x0000000fff053299 */ /* 0x000fc40008011606 */
[----:B------:R-:W-:Y:S01]  /*2600*/  USHF.R.U32.HI UR17, URZ, UR17, UR8 ;  /* 0x00000011ff117299 */ /* 0x000fe20008011608 */
[----:B------:R-:W-:Y:S01]  /*2610*/  UMOV UR6, UR11 ;  /* 0x0000000b00067c82 */ /* 0x000fe20008000000 */
[----:B------:R-:W-:Y:S02]  /*2620*/  USEL UR4, UR48, UR4, !UP0 ;  /* 0x0000000430047287 */ /* 0x000fe4000c000000 */
[----:B------:R-:W-:Y:S02]  /*2630*/  @UP3 USHF.R.U32.HI UR12, URZ, UR15, UR6 ;  /* 0x0000000fff0c3299 */ /* 0x000fe40008011606 */
[----:B------:R-:W-:Y:S02]  /*2640*/  UIMAD UR6, UR39, UR5, URZ ;  /* 0x00000005270672a4 */ /* 0x000fe4000f8e02ff */
[----:B------:R-:W-:Y:S02]  /*2650*/  USEL UR5, UR49, UR17, !UP2 ;  /* 0x0000001131057287 */ /* 0x000fe4000d000000 */
[----:B------:R-:W-:-:S02]  /*2660*/  UIMAD UR8, UR39, UR12, URZ ;  /* 0x0000000c270872a4 */ /* 0x000fc4000f8e02ff */
[----:B------:R-:W-:Y:S02]  /*2670*/  UISETP.GE.AND UP0, UPT, UR4, UR6, UPT ;  /* 0x000000060400728c */ /* 0x000fe4000bf06270 */
[----:B------:R-:W-:Y:S02]  /*2680*/  UIMAD.WIDE.U32 UR6, UR4, UR14, URZ ;  /* 0x0000000e040672a5 */ /* 0x000fe4000f8e00ff */
[----:B------:R-:W-:Y:S02]  /*2690*/  UISETP.GE.OR UP0, UPT, UR5, UR8, UP0 ;  /* 0x000000080500728c */ /* 0x000fe40008706670 */
[----:B------:R-:W-:Y:S02]  /*26a0*/  UIMAD.WIDE.U32 UR8, UR5, UR14, URZ ;  /* 0x0000000e050872a5 */ /* 0x000fe4000f8e00ff */
[----:B------:R-:W-:Y:S01]  /*26b0*/  UIADD3 UR10, UPT, UPT, -UR4, URZ, URZ ;  /* 0x000000ff040a7290 */ /* 0x000fe2000fffe1ff */
[----:B------:R-:W-:Y:S02]  /*26c0*/  UMOV UR6, UR7 ;  /* 0x0000000700067c82 */ /* 0x000fe40008000000 */
[----:B------:R-:W-:-:S02]  /*26d0*/  USHF.R.U32.HI UR6, URZ, UR15, UR6 ;  /* 0x0000000fff067299 */ /* 0x000fc40008011606 */
[----:B------:R-:W-:Y:S02]  /*26e0*/  UIMAD UR10, UR18, UR10, UR48 ;  /* 0x0000000a120a72a4 */ /* 0x000fe4000f8e0230 */
[----:B------:R-:W-:Y:S01]  /*26f0*/  USEL UR6, UR4, UR6, !UP3 ;  /* 0x0000000604067287 */ /* 0x000fe2000d800000 */
[----:B------:R-:W-:Y:S01]  /*2700*/  @!UP0 UMOV UR7, UR9 ;  /* 0x0000000900078c82 */ /* 0x000fe20008000000 */
[----:B------:R-:W-:Y:S02]  /*2710*/  UIADD3 UR9, UPT, UPT, -UR5, URZ, URZ ;  /* 0x000000ff05097290 */ /* 0x000fe4000fffe1ff */
[----:B------:R-:W-:Y:S02]  /*2720*/  @!UP0 USHF.R.U32.HI UR7, URZ, UR15, UR7 ;  /* 0x0000000fff078299 */ /* 0x000fe40008011607 */
[----:B------:R-:W-:Y:S02]  /*2730*/  UIADD3 UR8, UPT, UPT, -UR6, URZ, URZ ;  /* 0x000000ff06087290 */ /* 0x000fe4000fffe1ff */
[----:B------:R-:W-:-:S02]  /*2740*/  @!UP0 USEL UR7, UR5, UR7, !UP3 ;  /* 0x0000000705078287 */ /* 0x000fc4000d800000 */
[----:B------:R-:W-:Y:S02]  /*2750*/  UIMAD UR8, UR39, UR8, UR4 ;  /* 0x00000008270872a4 */ /* 0x000fe4000f8e0204 */
[----:B------:R-:W-:Y:S02]  /*2760*/  @!UP0 UIADD3 UR6, UPT, UPT, UR6, -UR7, URZ ;  /* 0x8000000706068290 */ /* 0x000fe4000fffe0ff */
[----:B------:R-:W-:Y:S02]  /*2770*/  @!UP0 UIMAD UR7, UR8, UR12, UR7 ;  /* 0x0000000c080782a4 */ /* 0x000fe4000f8e0207 */
[----:B------:R-:W-:Y:S02]  /*2780*/  @!UP0 UIMAD UR4, UR39, UR6, UR5 ;  /* 0x00000006270482a4 */ /* 0x000fe4000f8e0205 */
[----:B------:R-:W-:Y:S02]  /*2790*/  UIMAD UR6, UR13, UR9, UR49 ;  /* 0x000000090d0672a4 */ /* 0x000fe4000f8e0231 */
[----:B------:R-:W-:Y:S01]  /*27a0*/  UIMAD UR48, UR4, UR18, UR10 ;  /* 0x00000012043072a4 */ /* 0x000fe2000f8e020a */
[----:B------:R-:W-:-:S02]  /*27b0*/  @!UP0 UMOV UR5, UR7 ;  /* 0x0000000700058c82 */ /* 0x000fc40008000000 */
[----:B------:R-:W-:-:S12]  /*27c0*/  UIMAD UR49, UR5, UR13, UR6 ;  /* 0x0000000d053172a4 */ /* 0x000fd8000f8e0206 */
.L_x_30:
        /* <DEDUP_REMOVED lines=20> */
.L_x_31:
[----:B------:R-:W-:Y:S01]  /*2910*/  R2UR UR5, R85 ;  /* 0x00000000550572ca */ /* 0x000fe200000e0000 */
[----:B------:R-:W-:Y:S01]  /*2920*/  UMOV UR36, UR38 ;  /* 0x0000002600247c82 */ /* 0x000fe20008000000 */
[----:B------:R-:W-:Y:S02]  /*2930*/  R2UR UR4, R84 ;  /* 0x00000000540472ca */ /* 0x000fe400000e0000 */
[----:B------:R-:W-:Y:S02]  /*2940*/  PLOP3.LUT P1, PT, PT, PT, PT, 0x80, 0x8 ;  /* 0x000000000008781c */ /* 0x000fe40003f2f070 */
[----:B------:R-:W-:-:S07]  /*2950*/  LOP3.LUT R2, R2, 0x1, RZ, 0x3c, !PT ;  /* 0x0000000102027812 */ /* 0x000fce00078e3cff */
[----:B------:R-:W-:Y:S02]  /*2960*/  UIADD3 UR50, UPT, UPT, UR49, UR5, URZ ;  /* 0x0000000531327290 */ /* 0x000fe4000fffe0ff */
[----:B------:R-:W-:Y:S01]  /*2970*/  UIADD3 UR22, UPT, UPT, UR48, UR4, URZ ;  /* 0x0000000430167290 */ /* 0x000fe2000fffe0ff */
[----:B------:R-:W-:Y:S11]  /*2980*/  BRA.U UP1, `(.L_x_32) ;  /* 0xffffffe901d87547 */ /* 0x000ff6000b83ffff */
[----:B------:R-:W-:Y:S01]  /*2990*/  UIADD3 UR30, UPT, UPT, UR30, 0x40, URZ ;  /* 0x000000401e1e7890 */ /* 0x000fe2000fffe0ff */
[----:B------:R-:W-:-:S03]  /*29a0*/  MOV R3, UR26 ;  /* 0x0000001a00037c02 */ /* 0x000fc60008000f00 */
[----:B------:R-:W-:Y:S01]  /*29b0*/  ULEA UR4, UR31, UR30, 0x3 ;  /* 0x0000001e1f047291 */ /* 0x000fe2000f8e18ff */
[----:B------:R-:W-:-:S08]  /*29c0*/  SHF.L.U32 R3, R3, 0x1f, RZ ;  /* 0x0000001f03037819 */ /* 0x000fd000000006ff */
[----:B------:R-:W1:Y:S02]  /*29d0*/  SYNCS.PHASECHK.TRANS64.TRYWAIT P0, [UR4], R3 ;  /* 0x00000003ff0075a7 */ /* 0x000e640008001104 */
[----:B-1----:R-:W-:Y:S05]  /*29e0*/  @!P0 BRA `(.L_x_33) ;  /* 0x00000058005c8947 */ /* 0x002fea0003800000 */
.L_x_116:
[----:B------:R-:W-:-:S04]  /*29f0*/  UIADD3 UR4, UPT, UPT, UR31, 0x1, URZ ;  /* 0x000000011f047890 */ /* 0x000fc8000fffe0ff */
[----:B------:R-:W-:-:S04]  /*2a00*/  UISETP.NE.AND UP0, UPT, UR4, 0x8, UPT ;  /* 0x000000080400788c */ /* 0x000fc8000bf05270 */
[----:B------:R-:W-:Y:S02]  /*2a10*/  USEL UR5, URZ, 0x1, UP0 ;  /* 0x00000001ff057887 */ /* 0x000fe40008000000 */
[----:B------:R-:W-:Y:S02]  /*2a20*/  USEL UR4, UR4, URZ, UP0 ;  /* 0x000000ff04047287 */ /* 0x000fe40008000000 */
[----:B------:R-:W-:Y:S02]  /*2a30*/  ULOP3.LUT UR6, UR26, UR5, URZ, 0x3c, !UPT ;  /* 0x000000051a067292 */ /* 0x000fe4000f8e3cff */
[----:B------:R-:W-:-:S04]  /*2a40*/  ULEA UR5, UR4, UR30, 0x3 ;  /* 0x0000001e04057291 */ /* 0x000fc8000f8e18ff */
[----:B-1----:R-:W-:-:S04]  /*2a50*/  MOV R3, UR6 ;  /* 0x0000000600037c02 */ /* 0x002fc80008000f00 */
[----:B------:R-:W-:-:S04]  /*2a60*/  SHF.L.U32 R3, R3, 0x1f, RZ ;  /* 0x0000001f03037819 */ /* 0x000fc800000006ff */
[----:B------:R-:W1:Y:S02]  /*2a70*/  SYNCS.PHASECHK.TRANS64.TRYWAIT P0, [UR5], R3 ;  /* 0x00000003ff0075a7 */ /* 0x000e640008001105 */
[----:B-1----:R-:W-:Y:S05]  /*2a80*/  @!P0 BRA `(.L_x_34) ;  /* 0x00000058004c8947 */ /* 0x002fea0003800000 */
.L_x_118:
        /* <DEDUP_REMOVED lines=10> */
.L_x_120:
        /* <DEDUP_REMOVED lines=10> */
.L_x_122:
        /* <DEDUP_REMOVED lines=10> */
.L_x_124:
        /* <DEDUP_REMOVED lines=10> */
.L_x_126:
        /* <DEDUP_REMOVED lines=10> */
.L_x_128:
[----:B------:R-:W-:-:S04]  /*2db0*/  UIADD3 UR4, UPT, UPT, UR4, 0x1, URZ ;  /* 0x0000000104047890 */ /* 0x000fc8000fffe0ff */
[----:B------:R-:W-:-:S04]  /*2dc0*/  UISETP.NE.AND UP0, UPT, UR4, 0x8, UPT ;  /* 0x000000080400788c */ /* 0x000fc8000bf05270 */
[----:B------:R-:W-:Y:S02]  /*2dd0*/  USEL UR5, URZ, 0x1, UP0 ;  /* 0x00000001ff057887 */ /* 0x000fe40008000000 */
[----:B------:R-:W-:Y:S02]  /*2de0*/  USEL UR4, UR4, URZ, UP0 ;  /* 0x000000ff04047287 */ /* 0x000fe40008000000 */
[----:B------:R-:W-:Y:S02]  /*2df0*/  ULOP3.LUT UR5, UR6, UR5, URZ, 0x3c, !UPT ;  /* 0x0000000506057292 */ /* 0x000fe4000f8e3cff */
[----:B------:R-:W-:-:S04]  /*2e00*/  ULEA UR4, UR4, UR30, 0x3 ;  /* 0x0000001e04047291 */ /* 0x000fc8000f8e18ff */
[----:B------:R-:W-:Y:S02]  /*2e10*/  IMAD.U32 R2, RZ, RZ, UR5 ;  /* 0x00000005ff027e24 */ /* 0x000fe4000f8e00ff */
[----:B-1----:R-:W-:-:S03]  /*2e20*/  MOV R0, UR4 ;  /* 0x0000000400007c02 */ /* 0x002fc60008000f00 */
[----:B------:R-:W-:-:S07]  /*2e30*/  SHF.L.U32 R3, R2, 0x1f, RZ ;  /* 0x0000001f02037819 */ /* 0x000fce00000006ff */
.L_x_40:
[----:B-1----:R1:W2:Y:S02]  /*2e40*/  SYNCS.PHASECHK.TRANS64.TRYWAIT P0, [R0+URZ], R3 ;  /* 0x00000003000075a7 */ /* 0x0022a400080011ff */
[----:B--2---:R-:W-:Y:S05]  /*2e50*/  @!P0 NANOSLEEP.SYNCS 0x989680 ;  /* 0x009896800000895d */ /* 0x004fea0003900000 */
[----:B------:R-:W2:Y:S02]  /*2e60*/  @!P0 SYNCS.PHASECHK.TRANS64 P0, [R0+URZ], R3 ;  /* 0x00000003000085a7 */ /* 0x000ea400080010ff */
[----:B--2---:R-:W-:Y:S05]  /*2e70*/  @P0 EXIT ;  /* 0x000000000000094d */ /* 0x004fea0003800000 */
[----:B------:R-:W-:Y:S05]  /*2e80*/  BRA `(.L_x_40) ;  /* 0xfffffffc00ec7947 */ /* 0x000fea000383ffff */
.L_x_16:
[----:B------:R-:W2:Y:S02]  /*2e90*/  S2UR UR4, SR_CgaCtaId ;  /* 0x00000000000479c3 */ /* 0x000ea40000008800 */
[----:B--2---:R-:W-:-:S04]  /*2ea0*/  UISETP.NE.AND UP0, UPT, UR4, URZ, UPT ;  /* 0x000000ff0400728c */ /* 0x004fc8000bf05270 */
[----:B------:R-:W-:-:S09]  /*2eb0*/  UISETP.NE.OR UP0, UPT, UR15, 0x1, UP0 ;  /* 0x000000010f00788c */ /* 0x000fd20008705670 */
[----:B------:R-:W-:Y:S05]  /*2ec0*/  BRA.U UP0, `(.L_x_41) ;  /* 0x0000000100b47547 */ /* 0x000fea000b800000 */
[----:B------:R-:W2:Y:S01]  /*2ed0*/  S2UR UR5, SR_CgaCtaId ;  /* 0x00000000000579c3 */ /* 0x000ea20000008800 */
[----:B------:R-:W-:Y:S01]  /*2ee0*/  UMOV UR4, 0x400 ;  /* 0x0000040000047882 */ /* 0x000fe20000000000 */
[----:B------:R-:W-:Y:S01]  /*2ef0*/  HFMA2 R3, -RZ, RZ, 0, 5.9604644775390625e-08 ;  /* 0x00000001ff037431 */ /* 0x000fe200000001ff */
[----:B------:R-:W-:Y:S01]  /*2f00*/  ISETP.NE.AND P0, PT, R0, RZ, PT ;  /* 0x000000ff0000720c */ /* 0x000fe20003f05270 */
[----:B------:R-:W-:Y:S01]  /*2f10*/  IMAD.MOV.U32 R8, RZ, RZ, RZ ;  /* 0x000000ffff087224 */ /* 0x000fe200078e00ff */
[----:B--2---:R-:W-:-:S04]  /*2f20*/  ULEA UR4, UR5, UR4, 0x18 ;  /* 0x0000000405047291 */ /* 0x004fc8000f8ec0ff */
[----:B------:R-:W-:Y:S02]  /*2f30*/  UIADD3 UR5, UPT, UPT, UR4, 0xc8, URZ ;  /* 0x000000c804057890 */ /* 0x000fe4000fffe0ff */
[----:B------:R-:W-:Y:S02]  /*2f40*/  UIADD3 UR8, UPT, UPT, UR4, 0xc0, URZ ;  /* 0x000000c004087890 */ /* 0x000fe4000fffe0ff */
[----:B------:R-:W-:-:S12]  /*2f50*/  UPRMT UR5, URZ, 0x654, UR5 ;  /* 0x00000654ff057896 */ /* 0x000fd80008000005 */
.L_x_44:
[----:B------:R-:W-:Y:S01]  /*2f60*/  SHF.L.U32 R7, R3, 0x1f, RZ ;  /* 0x0000001f03077819 */ /* 0x000fe200000006ff */
[----:B------:R-:W-:Y:S02]  /*2f70*/  IMAD.U32 R9, RZ, RZ, UR8 ;  /* 0x00000008ff097e24 */ /* 0x000fe4000f8e00ff */
[----:B------:R-:W-:Y:S01]  /*2f80*/  @!P0 IMAD.MOV.U32 R5, RZ, RZ, 0x10 ;  /* 0x00000010ff058424 */ /* 0x000fe200078e00ff */
[----:B------:R-:W2:Y:S02]  /*2f90*/  SYNCS.PHASECHK.TRANS64.TRYWAIT P1, [UR4+0xc8], R7 ;  /* 0x0000c807ff0075a7 */ /* 0x000ea40008021104 */
[----:B------:R-:W-:-:S04]  /*2fa0*/  PRMT R9, R0, 0x654, R9 ;  /* 0x0000065400097816 */ /* 0x000fc80000000009 */
[----:B------:R-:W-:Y:S01]  /*2fb0*/  SEL R2, R9, R2, !P0 ;  /* 0x0000000209027207 */ /* 0x000fe20004000000 */
[----:B--2---:R-:W-:Y:S06]  /*2fc0*/  @!P1 BRA `(.L_x_42) ;  /* 0x00000054008c9947 */ /* 0x004fec0003800000 */
.L_x_130:
[----:B------:R-:W-:Y:S01]  /*2fd0*/  UIADD3 UR6, UPT, UPT, UR4, 0x100, URZ ;  /* 0x0000010004067890 */ /* 0x000fe2000fffe0ff */
[----:B------:R3:W-:Y:S01]  /*2fe0*/  @!P0 SYNCS.ARRIVE.TRANS64.RED RZ, [R2+URZ], R5 ;  /* 0x0000000502ff89a7 */ /* 0x0007e200080004ff */
[----:B------:R-:W-:Y:S01]  /*2ff0*/  UIADD3 UR7, UPT, UPT, UR4, 0xc0, URZ ;  /* 0x000000c004077890 */ /* 0x000fe2000fffe0ff */
[----:B------:R-:W-:-:S08]  /*3000*/  LOP3.LUT R3, R3, 0x1, RZ, 0x3c, !PT ;  /* 0x0000000103037812 */ /* 0x000fd000078e3cff */
[----:B------:R-:W-:Y:S06]  /*3010*/  UGETNEXTWORKID.BROADCAST [UR6], [UR7] ;  /* 0x00000000060073ca */ /* 0x000fec0008000100 */
[----:B---3--:R-:W-:-:S04]  /*3020*/  SHF.L.U32 R5, R8, 0x1f, RZ ;  /* 0x0000001f08057819 */ /* 0x008fc800000006ff */
[----:B------:R-:W3:Y:S02]  /*3030*/  SYNCS.PHASECHK.TRANS64.TRYWAIT P1, [UR4+0xc0], R5 ;  /* 0x0000c005ff0075a7 */ /* 0x000ee40008021104 */
[----:B---3--:R-:W-:Y:S05]  /*3040*/  @!P1 BRA `(.L_x_43) ;  /* 0x0000005400849947 */ /* 0x008fea0003800000 */
.L_x_132:
[----:B--2---:R-:W2:Y:S01]  /*3050*/  LDS.128 R4, [UR4+0x100] ;  /* 0x00010004ff047984 */ /* 0x004ea20008000c00 */
[----:B------:R-:W-:Y:S01]  /*3060*/  LOP3.LUT R8, R8, 0x1, RZ, 0x3c, !PT ;  /* 0x0000000108087812 */ /* 0x000fe200078e3cff */
[----:B------:R-:W-:Y:S01]  /*3070*/  @!PT LDS RZ, [RZ] ;  /* 0x00000000fffff984 */ /* 0x000fe20000000800 */
[----:B------:R-:W-:Y:S01]  /*3080*/  @!PT LDS RZ, [RZ] ;  /* 0x00000000fffff984 */ /* 0x000fe20000000800 */
[----:B------:R-:W-:Y:S01]  /*3090*/  @!PT LDS RZ, [RZ] ;  /* 0x00000000fffff984 */ /* 0x000fe20000000800 */
[----:B------:R-:W-:Y:S01]  /*30a0*/  @!PT LDS RZ, [RZ] ;  /* 0x00000000fffff984 */ /* 0x000fe20000000800 */
[----:B------:R3:W-:Y:S06]  /*30b0*/  MEMBAR.ALL.CTA ;  /* 0x0000000000007992 */ /* 0x0007ec0000008000 */
[----:B---3--:R-:W3:Y:S02]  /*30c0*/  FENCE.VIEW.ASYNC.S ;  /* 0x00000000000073c6 */ /* 0x008ee40000000000 */
[----:B---3--:R-:W-:Y:S01]  /*30d0*/  SYNCS.ARRIVE.TRANS64.RED.A1T0 RZ, [UR5], RZ ;  /* 0x000000ffffff79a7 */ /* 0x008fe20008100405 */
[----:B--2---:R-:W-:-:S13]  /*30e0*/  LOP3.LUT P1, RZ, R6, 0x1, RZ, 0xc0, !PT ;  /* 0x0000000106ff7812 */ /* 0x004fda000782c0ff */
[----:B------:R-:W-:Y:S05]  /*30f0*/  @P1 BRA `(.L_x_44) ;  /* 0xfffffffc00981947 */ /* 0x000fea000383ffff */
[----:B------:R-:W-:-:S04]  /*3100*/  SHF.L.U32 R0, R3, 0x1f, RZ ;  /* 0x0000001f03007819 */ /* 0x000fc800000006ff */
[----:B------:R-:W2:Y:S02]  /*3110*/  SYNCS.PHASECHK.TRANS64 P0, [UR4+0xc8], R0 ;  /* 0x0000c800ff0075a7 */ /* 0x000ea40008001004 */
[----:B-12---:R-:W-:Y:S05]  /*3120*/  @P0 EXIT ;  /* 0x000000000000094d */ /* 0x006fea0003800000 */
[----:B------:R-:W-:-:S07]  /*3130*/  MOV R0, UR4 ;  /* 0x0000000400007c02 */ /* 0x000fce0008000f00 */
.L_x_45:
[----:B-1----:R-:W-:-:S04]  /*3140*/  SHF.L.U32 R5, R3, 0x1f, RZ ;  /* 0x0000001f03057819 */ /* 0x002fc800000006ff */
[----:B------:R1:W2:Y:S03]  /*3150*/  SYNCS.PHASECHK.TRANS64.TRYWAIT P0, [R0+URZ+0xc8], R5 ;  /* 0x0000c805000075a7 */ /* 0x0002a600080011ff */
[----:B--2---:R-:W-:Y:S05]  /*3160*/  @!P0 NANOSLEEP.SYNCS 0x989680 ;  /* 0x009896800000895d */ /* 0x004fea0003900000 */
[----:B------:R-:W2:Y:S02]  /*3170*/  @!P0 SYNCS.PHASECHK.TRANS64 P0, [R0+URZ+0xc8], R5 ;  /* 0x0000c805000085a7 */ /* 0x000ea400080010ff */
[----:B--2---:R-:W-:Y:S05]  /*3180*/  @P0 EXIT ;  /* 0x000000000000094d */ /* 0x004fea0003800000 */
[----:B------:R-:W-:Y:S05]  /*3190*/  BRA `(.L_x_45) ;  /* 0xfffffffc00e87947 */ /* 0x000fea000383ffff */
.L_x_41:
[----:B------:R-:W-:-:S09]  /*31a0*/  UISETP.NE.AND UP0, UPT, UR15, URZ, UPT ;  /* 0x000000ff0f00728c */ /* 0x000fd2000bf05270 */
[----:B------:R-:W-:Y:S05]  /*31b0*/  BRA.U UP0, `(.L_x_46) ;  /* 0x0000000d00887547 */ /* 0x000fea000b800000 */
[----:B------:R-:W2:Y:S01]  /*31c0*/  S2UR UR7, SR_CgaCtaId ;  /* 0x00000000000779c3 */ /* 0x000ea20000008800 */
[----:B------:R-:W-:Y:S01]  /*31d0*/  UMOV UR4, 0x40 ;  /* 0x0000004000047882 */ /* 0x000fe20000000000 */
[----:B------:R-:W-:Y:S01]  /*31e0*/  NOP ;  /* 0x0000000000007918 */ /* 0x000fe20000000000 */
[----:B------:R-:W-:Y:S01]  /*31f0*/  UMOV UR6, 0x400 ;  /* 0x0000040000067882 */ /* 0x000fe20000000000 */
[----:B--2---:R-:W-:Y:S02]  /*3200*/  ULEA UR5, UR7, UR4, 0x18 ;  /* 0x0000000407057291 */ /* 0x004fe4000f8ec0ff */
[----:B------:R-:W-:-:S07]  /*3210*/  ULEA UR6, UR7, UR6, 0x18 ;  /* 0x0000000607067291 */ /* 0x000fce000f8ec0ff */
[----:B------:R-:W2:Y:S02]  /*3220*/  LDS.U8 R0, [UR5+0x1c] ;  /* 0x00001c05ff007984 */ /* 0x000ea40008000000 */
[----:B--2---:R-:W-:-:S13]  /*3230*/  ISETP.NE.AND P0, PT, R0, RZ, PT ;  /* 0x000000ff0000720c */ /* 0x004fda0003f05270 */
[----:B------:R-:W-:Y:S05]  /*3240*/  @P0 BRA `(.L_x_47) ;  /* 0x0000000000580947 */ /* 0x000fea0003800000 */
[----:B------:R-:W-:-:S13]  /*3250*/  ELECT P0, URZ, PT ;  /* 0x0000000000ff782f */ /* 0x000fda0003800000 */
[----:B------:R-:W-:Y:S05]  /*3260*/  @!P0 BRA `(.L_x_48) ;  /* 0x0000000000608947 */ /* 0x000fea0003800000 */
[----:B------:R-:W-:Y:S01]  /*3270*/  UMOV UR4, 0x10 ;  /* 0x0000001000047882 */ /* 0x000fe20000000000 */
[----:B------:R-:W-:Y:S01]  /*3280*/  HFMA2 R0, -RZ, RZ, 0, 5.9604644775390625e-08 ;  /* 0x00000001ff007431 */ /* 0x000fe200000001ff */
[----:B------:R-:W-:-:S03]  /*3290*/  MOV R2, 0xffff ;  /* 0x0000ffff00027802 */ /* 0x000fc60000000f00 */
[----:B------:R-:W-:Y:S04]  /*32a0*/  DEPBAR.LE SB2, 0x36 ;  /* 0x0000ad800000791a */ /* 0x000fe80000000000 */
[----:B------:R-:W2:Y:S02]  /*32b0*/  UTCATOMSWS.FIND_AND_SET.ALIGN UP0, UR4, UR4 ;  /* 0x00000004000475e3 */ /* 0x000ea40008000800 */
[----:B--2---:R-:W-:Y:S01]  /*32c0*/  MOV R3, UR4 ;  /* 0x0000000400037c02 */ /* 0x004fe20008000f00 */
[----:B------:R-:W-:Y:S06]  /*32d0*/  BRA.U UP0, `(.L_x_49) ;  /* 0x0000000100187547 */ /* 0x000fec000b800000 */
.L_x_50:
[----:B------:R-:W-:Y:S05]  /*32e0*/  NANOSLEEP 0x64 ;  /* 0x000000640000795d */ /* 0x000fea0003800000 */
[----:B------:R-:W-:-:S05]  /*32f0*/  UMOV UR4, 0x10 ;  /* 0x0000001000047882 */ /* 0x000fca0000000000 */
[----:B------:R-:W-:Y:S04]  /*3300*/  DEPBAR.LE SB2, 0x36 ;  /* 0x0000ad800000791a */ /* 0x000fe80000000000 */
[----:B------:R-:W2:Y:S02]  /*3310*/  UTCATOMSWS.FIND_AND_SET.ALIGN UP0, UR4, UR4 ;  /* 0x00000004000475e3 */ /* 0x000ea40008000800 */
[----:B--2---:R-:W-:Y:S01]  /*3320*/  MOV R3, UR4 ;  /* 0x0000000400037c02 */ /* 0x004fe20008000f00 */
[----:B------:R-:W-:Y:S05]  /*3330*/  BRA.U !UP0, `(.L_x_50) ;  /* 0xfffffffd08e87547 */ /* 0x000fea000b83ffff */
.L_x_49:
[-C--:B------:R-:W-:Y:S02]  /*3340*/  SHF.L.U32 R2, R2, R3.reuse, RZ ;  /* 0x0000000302027219 */ /* 0x080fe400000006ff */
[----:B------:R-:W-:Y:S01]  /*3350*/  SHF.L.U32 R0, R0, R3, RZ ;  /* 0x0000000300007219 */ /* 0x000fe200000006ff */
[----:B------:R-:W-:Y:S02]  /*3360*/  IMAD.SHL.U32 R3, R3, 0x20, RZ ;  /* 0x0000002003037824 */ /* 0x000fe400078e00ff */
[----:B------:R2:W-:Y:S04]  /*3370*/  ATOMS.OR RZ, [UR5+0x14], R2 ;  /* 0x00001402ffff798c */ /* 0x0005e8000b000005 */
[----:B------:R2:W-:Y:S04]  /*3380*/  ATOMS.OR RZ, [UR5+0x18], R0 ;  /* 0x00001800ffff798c */ /* 0x0005e8000b000005 */
[----:B------:R2:W-:Y:S01]  /*3390*/  STS [UR6+0x110], R3 ;  /* 0x00011003ff007988 */ /* 0x0005e20008000806 */
[----:B------:R-:W-:Y:S05]  /*33a0*/  BRA `(.L_x_48) ;  /* 0x0000000000107947 */ /* 0x000fea0003800000 */
.L_x_47:
[----:B------:R-:W-:Y:S02]  /*33b0*/  MOV R0, 0xffffffff ;  /* 0xffffffff00007802 */ /* 0x000fe40000000f00 */
[----:B------:R-:W-:-:S03]  /*33c0*/  MOV R2, 0x33f0 ;  /* 0x000033f000027802 */ /* 0x000fc60000000f00 */
[----:B------:R2:W-:Y:S04]  /*33d0*/  STS [UR6+0x110], R0 ;  /* 0x00011000ff007988 */ /* 0x0005e80008000806 */
[----:B-12--5:R-:W-:Y:S05]  /*33e0*/  CALL.REL.NOINC `($__internal_1_$__cuda_sm10x_tcgen05_guardrail_trap_phase_invalid_during_alloc) ;  /* 0x0000005800187944 */ /* 0x026fea0003c00000 */
.L_x_48:
[----:B------:R-:W-:Y:S05]  /*33f0*/  WARPSYNC.ALL ;  /* 0x0000000000007948 */ /* 0x000fea0003800000 */
[----:B------:R-:W3:Y:S01]  /*3400*/  S2UR UR4, SR_CgaCtaId ;  /* 0x00000000000479c3 */ /* 0x000ee20000008800 */
[----:B------:R-:W-:Y:S01]  /*3410*/  UMOV UR20, 0x400 ;  /* 0x0000040000147882 */ /* 0x000fe20000000000 */
[----:B------:R-:W-:-:S06]  /*3420*/  NOP ;  /* 0x0000000000007918 */ /* 0x000fcc0000000000 */
[----:B------:R-:W-:Y:S06]  /*3430*/  BAR.ARV 0x6, 0xa0 ;  /* 0x0182800000007b1d */ /* 0x000fec0000002000 */
[----:B------:R-:W4:Y:S01]  /*3440*/  LDCU.64 UR6, c[0x0][0x388] ;  /* 0x00007100ff0677ac */ /* 0x000f220008000a00 */
[----:B------:R-:W-:Y:S01]  /*3450*/  IMAD.MOV.U32 R8, RZ, RZ, 0x1 ;  /* 0x00000001ff087424 */ /* 0x000fe200078e00ff */
[----:B------:R-:W1:Y:S01]  /*3460*/  LDCU.64 UR8, c[0x0][0x390] ;  /* 0x00007200ff0877ac */ /* 0x000e620008000a00 */
[----:B------:R-:W-:Y:S01]  /*3470*/  UMOV UR23, URZ ;  /* 0x000000ff00177c82 */ /* 0x000fe20008000000 */
[----:B------:R-:W-:Y:S01]  /*3480*/  UMOV UR19, URZ ;  /* 0x000000ff00137c82 */ /* 0x000fe20008000000 */
[----:B---3--:R-:W-:Y:S01]  /*3490*/  ULEA UR20, UR4, UR20, 0x18 ;  /* 0x0000001404147291 */ /* 0x008fe2000f8ec0ff */
[----:B------:R-:W-:Y:S01]  /*34a0*/  UMOV UR32, 0x0 ;  /* 0x0000000000207882 */ /* 0x000fe20000000000 */
[----:B------:R-:W-:Y:S01]  /*34b0*/  UMOV UR33, 0x8100490 ;  /* 0x0810049000217882 */ /* 0x000fe20000000000 */
[----:B------:R-:W-:Y:S01]  /*34c0*/  UMOV UR30, 0x0 ;  /* 0x00000000001e7882 */ /* 0x000fe20000000000 */
[----:B------:R-:W-:Y:S01]  /*34d0*/  UMOV UR31, 0x8100490 ;  /* 0x08100490001f7882 */ /* 0x000fe20000000000 */
[----:B------:R-:W-:Y:S01]  /*34e0*/  UMOV UR28, 0x0 ;  /* 0x00000000001c7882 */ /* 0x000fe20000000000 */
[----:B------:R-:W-:Y:S01]  /*34f0*/  UMOV UR29, 0x8100490 ;  /* 0x08100490001d7882 */ /* 0x000fe20000000000 */
[----:B----4-:R-:W-:-:S02]  /*3500*/  UIADD3 UR4, UPT, UPT, UR6, 0x3f, URZ ;  /* 0x0000003f06047890 */ /* 0x010fc4000fffe0ff */
[----:B------:R-:W2:Y:S01]  /*3510*/  LDS R9, [UR20+0x110] ;  /* 0x00011014ff097984 */ /* 0x000ea20008000800 */
[----:B------:R-:W-:Y:S01]  /*3520*/  UMOV UR26, 0x0 ;  /* 0x00000000001a7882 */ /* 0x000fe20000000000 */
[----:B------:R-:W-:Y:S01]  /*3530*/  UMOV UR27, 0x8100490 ;  /* 0x08100490001b7882 */ /* 0x000fe20000000000 */
[----:B------:R-:W-:-:S04]  /*3540*/  USHF.R.S32.HI UR5, URZ, 0x1f, UR4 ;  /* 0x0000001fff057899 */ /* 0x000fc80008011404 */
[----:B------:R-:W-:Y:S02]  /*3550*/  ULEA.HI UR4, UR5, UR4, URZ, 0x6 ;  /* 0x0000000405047291 */ /* 0x000fe4000f8f30ff */
[----:B------:R-:W-:Y:S02]  /*3560*/  UIADD3 UR5, UPT, UPT, UR20, 0x6400, URZ ;  /* 0x0000640014057890 */ /* 0x000fe4000fffe0ff */
[----:B------:R-:W-:Y:S02]  /*3570*/  USHF.R.S32.HI UR4, URZ, 0x6, UR4 ;  /* 0x00000006ff047899 */ /* 0x000fe40008011404 */
[----:B------:R-:W-:Y:S02]  /*3580*/  USHF.R.U32.HI UR6, URZ, 0x4, UR5 ;  /* 0x00000004ff067899 */ /* 0x000fe40008011605 */
[----:B------:R-:W-:Y:S02]  /*3590*/  UIMAD UR4, UR4, UR7, URZ ;  /* 0x00000007040472a4 */ /* 0x000fe4000f8e02ff */
[----:B------:R-:W-:-:S02]  /*35a0*/  ULOP3.LUT UR6, UR6, 0x3fff, URZ, 0xc0, !UPT ;  /* 0x00003fff06067892 */ /* 0x000fc4000f8ec0ff */
[----:B-1----:R-:W-:Y:S02]  /*35b0*/  UIMAD UR4, UR4, UR8, URZ ;  /* 0x00000008040472a4 */ /* 0x002fe4000f8e02ff */
[----:B------:R-:W-:Y:S02]  /*35c0*/  ULOP3.LUT UR21, UR6, 0x10000, URZ, 0xfc, !UPT ;  /* 0x0001000006157892 */ /* 0x000fe4000f8efcff */
[----:B------:R-:W-:Y:S02]  /*35d0*/  UIMAD UR9, UR4, UR9, URZ ;  /* 0x00000009040972a4 */ /* 0x000fe4000f8e02ff */
[----:B------:R-:W-:Y:S02]  /*35e0*/  UIADD3 UR4, UPT, UPT, UR20, 0x26400, URZ ;  /* 0x0002640014047890 */ /* 0x000fe4000fffe0ff */
[----:B------:R-:W-:Y:S02]  /*35f0*/  UIADD3 UR34, UPT, UPT, UR9, -0x1, URZ ;  /* 0xffffffff09227890 */ /* 0x000fe4000fffe0ff */
[----:B------:R-:W-:-:S02]  /*3600*/  USHF.R.U32.HI UR5, URZ, 0x4, UR4 ;  /* 0x00000004ff057899 */ /* 0x000fc40008011604 */
[----:B------:R-:W-:Y:S02]  /*3610*/  UIADD3 UR4, UPT, UPT, UR20, 0xc8, URZ ;  /* 0x000000c814047890 */ /* 0x000fe4000fffe0ff */
[----:B------:R-:W-:Y:S02]  /*3620*/  ULOP3.LUT UR5, UR5, 0x3fff, URZ, 0xc0, !UPT ;  /* 0x00003fff05057892 */ /* 0x000fe4000f8ec0ff */
[----:B------:R-:W-:Y:S02]  /*3630*/  UPRMT UR25, URZ, 0x654, UR4 ;  /* 0x00000654ff197896 */ /* 0x000fe40008000004 */
[----:B------:R-:W-:Y:S02]  /*3640*/  ULOP3.LUT UR22, UR5, 0x10000, URZ, 0xfc, !UPT ;  /* 0x0001000005167892 */ /* 0x000fe4000f8efcff */
[----:B------:R-:W-:Y:S01]  /*3650*/  UISETP.GE.AND UP3, UPT, UR9, 0x1, UPT ;  /* 0x000000010900788c */ /* 0x000fe2000bf66270 */
[C---:B--2---:R-:W-:Y:S01]  /*3660*/  VIADD R3, R9.reuse, 0x40 ;  /* 0x0000004009037836 */ /* 0x044fe20000000000 */
[----:B------:R-:W-:-:S04]  /*3670*/  LOP3.LUT R2, R9, 0xffff, RZ, 0xc0, !PT ;  /* 0x0000ffff09027812 */ /* 0x000fc800078ec0ff */
[----:B------:R-:W-:-:S05]  /*3680*/  LOP3.LUT R3, R3, 0xffff, RZ, 0xc0, !PT ;  /* 0x0000ffff03037812 */ /* 0x000fca00078ec0ff */
[----:B------:R1:W-:Y:S02]  /*3690*/  STL.64 [R1], R2 ;  /* 0x0000000201007387 */ /* 0x0003e40000100a00 */
[----:B-1----:R-:W-:-:S07]  /*36a0*/  CS2R R2, SRZ ;  /* 0x0000000000027805 */ /* 0x002fce000001ff00 */
.L_x_57:
[----:B-1----:R-:W-:-:S04]  /*36b0*/  SHF.L.U32 R5, R3, 0x1f, RZ ;  /* 0x0000001f03057819 */ /* 0x002fc800000006ff */
[----:B------:R-:W1:Y:S02]  /*36c0*/  SYNCS.PHASECHK.TRANS64.TRYWAIT P0, [UR20+0xc0], R5 ;  /* 0x0000c005ff0075a7 */ /* 0x000e640008001114 */
[----:B-12-4-:R-:W-:Y:S05]  /*36d0*/  @!P0 BRA `(.L_x_51) ;  /* 0x0000004c00f88947 */ /* 0x016fea0003800000 */
.L_x_134:
[----:B-1----:R-:W1:Y:S01]  /*36e0*/  LDS.128 R4, [UR20+0x100] ;  /* 0x00010014ff047984 */ /* 0x002e620008000c00 */
[----:B------:R-:W-:Y:S01]  /*36f0*/  ULEA UR24, UR23, UR20, 0x3 ;  /* 0x0000001417187291 */ /* 0x000fe2000f8e18ff */
[----:B------:R-:W-:Y:S01]  /*3700*/  SHF.L.U32 R0, R8, 0x1f, RZ ;  /* 0x0000001f08007819 */ /* 0x000fe200000006ff */
[----:B------:R-:W-:Y:S01]  /*3710*/  @!PT LDS RZ, [RZ] ;  /* 0x00000000fffff984 */ /* 0x000fe20000000800 */
[----:B------:R-:W-:Y:S01]  /*3720*/  @!PT LDS RZ, [RZ] ;  /* 0x00000000fffff984 */ /* 0x000fe20000000800 */
[----:B------:R-:W-:Y:S01]  /*3730*/  @!PT LDS RZ, [RZ] ;  /* 0x00000000fffff984 */ /* 0x000fe20000000800 */
[----:B------:R-:W-:Y:S01]  /*3740*/  @!PT LDS RZ, [RZ] ;  /* 0x00000000fffff984 */ /* 0x000fe20000000800 */
[----:B------:R2:W-:Y:S06]  /*3750*/  MEMBAR.ALL.CTA ;  /* 0x0000000000007992 */ /* 0x0005ec0000008000 */
[----:B--2---:R-:W2:Y:S02]  /*3760*/  FENCE.VIEW.ASYNC.S ;  /* 0x00000000000073c6 */ /* 0x004ea40000000000 */
[----:B--2---:R-:W-:Y:S01]  /*3770*/  SYNCS.ARRIVE.TRANS64.RED.A1T0 RZ, [UR25], RZ ;  /* 0x000000ffffff79a7 */ /* 0x004fe20008100419 */
[----:B------:R-:W2:Y:S01]  /*3780*/  SYNCS.PHASECHK.TRANS64.TRYWAIT P0, [UR24+0xe0], R0 ;  /* 0x0000e000ff0075a7 */ /* 0x000ea20008001118 */
[----:B-1----:R-:W-:Y:S01]  /*3790*/  LOP3.LUT P3, RZ, R6, 0x1, RZ, 0xc0, !PT ;  /* 0x0000000106ff7812 */ /* 0x002fe2000786c0ff */
[----:B--2---:R-:W-:-:S12]  /*37a0*/  @!P0 BRA `(.L_x_52) ;  /* 0x0000004c00dc8947 */ /* 0x004fd80003800000 */
.L_x_136:
[----:B------:R-:W-:Y:S05]  /*37b0*/  BRA.U !UP3, `(.L_x_53) ;  /* 0x000000010bf87547 */ /* 0x000fea000b800000 */
[----:B-1----:R-:W-:Y:S01]  /*37c0*/  IMAD.U32 R0, RZ, RZ, UR23 ;  /* 0x00000017ff007e24 */ /* 0x002fe2000f8e00ff */
[----:B------:R-:W-:-:S04]  /*37d0*/  ULEA UR4, UR19, UR20, 0x3 ;  /* 0x0000001413047291 */ /* 0x000fc8000f8e18ff */
[----:B------:R-:W-:Y:S02]  /*37e0*/  LEA R4, R0, R1, 0x2 ;  /* 0x0000000100047211 */ /* 0x000fe400078e10ff */
[----:B------:R-:W-:Y:S01]  /*37f0*/  SHF.L.U32 R0, R2, 0x1f, RZ ;  /* 0x0000001f02007819 */ /* 0x000fe200000006ff */
[----:B------:R-:W-:-:S03]  /*3800*/  UPLOP3.LUT UP2, UPT, UPT, UPT, UPT, 0x40, 0x4 ;  /* 0x000000000004789c */ /* 0x000fc60003f4e870 */
[----:B------:R-:W5:Y:S01]  /*3810*/  LDL R4, [R4] ;  /* 0x0000000004047983 */ /* 0x000f620000100800 */
[----:B------:R1:W2:Y:S01]  /*3820*/  SYNCS.PHASECHK.TRANS64.TRYWAIT P2, [UR4], R0 ;  /* 0x00000000ff0075a7 */ /* 0x0002a20008041104 */
[----:B------:R-:W-:Y:S01]  /*3830*/  UMOV UR17, UR34 ;  /* 0x0000002200117c82 */ /* 0x000fe20008000000 */
[----:B------:R-:W-:-:S05]  /*3840*/  UMOV UR4, UR19 ;  /* 0x0000001300047c82 */ /* 0x000fca0008000000 */
.L_x_56:
[----:B------:R-:W-:Y:S01]  /*3850*/  ULEA UR18, UR4, UR20, 0x3 ;  /* 0x0000001404127291 */ /* 0x000fe2000f8e18ff */
[----:B--234-:R-:W-:Y:S11]  /*3860*/  @P2 BRA `(.L_x_54) ;  /* 0x00000000000c2947 */ /* 0x01cff60003800000 */
[----:B------:R-:W-:Y:S04]  /*3870*/  SHF.L.U32 R5, R2, 0x1f, RZ ;  /* 0x0000001f02057819 */ /* 0x000fe800000006ff */
[----:B------:R-:W2:Y:S02]  /*3880*/  SYNCS.PHASECHK.TRANS64.TRYWAIT P0, [UR18], R5 ;  /* 0x00000005ff0075a7 */ /* 0x000ea40008001112 */
[----:B--2---:R-:W-:Y:S05]  /*3890*/  @!P0 BRA `(.L_x_55) ;  /* 0x0000004c00b88947 */ /* 0x004fea0003800000 */
.L_x_54:
[----:B------:R-:W-:Y:S01]  /*38a0*/  UISETP.NE.AND UP0, UPT, UR17, URZ, UPT ;  /* 0x000000ff1100728c */ /* 0x000fe2000bf05270 */
[----:B------:R-:W-:Y:S01]  /*38b0*/  PLOP3.LUT P2, PT, PT, PT, PT, 0x80, 0x8 ;  /* 0x000000000008781c */ /* 0x000fe20003f4f070 */
[----:B------:R-:W-:Y:S01]  /*38c0*/  UIADD3 UR5, UPT, UPT, UR4, 0x1, URZ ;  /* 0x0000000104057890 */ /* 0x000fe2000fffe0ff */
[----:B------:R-:W-:Y:S11]  /*38d0*/  ELECT P1, URZ, PT ;  /* 0x0000000000ff782f */ /* 0x000ff60003820000 */
[----:B------:R-:W-:Y:S02]  /*38e0*/  @!UPT UIADD3 URZ, UPT, UPT, URZ, URZ, URZ ;  /* 0x000000fffffff290 */ /* 0x000fe4000fffe0ff */
[----:B-----5:R-:W-:Y:S01]  /*38f0*/  @P1 R2UR.BROADCAST UR8, R4 ;  /* 0x00000000040812ca */ /* 0x020fe200008e0000 */
[----:B------:R-:W-:Y:S01]  /*3900*/  UISETP.NE.AND UP1, UPT, UR5, 0x8, UPT ;  /* 0x000000080500788c */ /* 0x000fe2000bf25270 */
[----:B------:R-:W-:Y:S01]  /*3910*/  PLOP3.LUT P0, PT, PT, PT, UP0, 0x80, 0x8 ;  /* 0x000000000008781c */ /* 0x000fe20003f0f008 */
[----:B------:R-:W-:Y:S02]  /*3920*/  ULEA UR10, UR4, UR22, 0x9 ;  /* 0x00000016040a7291 */ /* 0x000fe4000f8e48ff */
[----:B------:R-:W-:Y:S02]  /*3930*/  USEL UR6, URZ, 0x1, UP1 ;  /* 0x00000001ff067887 */ /* 0x000fe40008800000 */
[----:B------:R-:W-:Y:S02]  /*3940*/  USEL UR19, UR5, URZ, UP1 ;  /* 0x000000ff05137287 */ /* 0x000fe40008800000 */
[----:B------:R-:W-:Y:S02]  /*3950*/  ULEA UR14, UR4, UR21, 0xa ;  /* 0x00000015040e7291 */ /* 0x000fe4000f8e50ff */
[----:B------:R-:W-:Y:S01]  /*3960*/  @UP0 ULEA UR5, UR19, UR20, 0x3 ;  /* 0x0000001413050291 */ /* 0x000fe2000f8e18ff */
[----:B------:R-:W-:Y:S01]  /*3970*/  LOP3.LUT R2, R2, UR6, RZ, 0x3c, !PT ;  /* 0x0000000602027c12 */ /* 0x000fe2000f8e3cff */
[----:B------:R-:W-:Y:S02]  /*3980*/  UIADD3 UR6, UPT, UPT, UR10, 0x2, URZ ;  /* 0x000000020a067890 */ /* 0x000fe4000fffe0ff */
[----:B------:R-:W-:Y:S01]  /*3990*/  UIADD3 UR4, UPT, UPT, UR14, 0x2, URZ ;  /* 0x000000020e047890 */ /* 0x000fe2000fffe0ff */
[----:B-1----:R-:W-:Y:S01]  /*39a0*/  @P0 SHF.L.U32 R0, R2, 0x1f, RZ ;  /* 0x0000001f02000819 */ /* 0x002fe200000006ff */
[----:B------:R-:W-:Y:S01]  /*39b0*/  UIADD3 UR12, UPT, UPT, UR10, 0x4, URZ ;  /* 0x000000040a0c7890 */ /* 0x000fe2000fffe0ff */
[----:B------:R-:W-:Y:S02]  /*39c0*/  UMOV UR11, 0x40004040 ;  /* 0x40004040000b7882 */ /* 0x000fe40000000000 */
[----:B------:R3:W4:Y:S01]  /*39d0*/  @P0 SYNCS.PHASECHK.TRANS64.TRYWAIT P2, [UR5], R0 ;  /* 0x00000000ff0005a7 */ /* 0x0007220008041105 */
[----:B------:R-:W-:Y:S11]  /*39e0*/  ELECT P0, URZ, PT ;  /* 0x0000000000ff782f */ /* 0x000ff60003800000 */
[----:B------:R-:W-:Y:S02]  /*39f0*/  @!UPT UIADD3 URZ, UPT, UPT, URZ, URZ, URZ ;  /* 0x000000fffffff290 */ /* 0x000fe4000fffe0ff */
[C---:B------:R-:W-:Y:S02]  /*3a00*/  @P0 R2UR.BROADCAST UR16, R4.reuse ;  /* 0x00000000041002ca */ /* 0x040fe400008e0000 */
[----:B------:R-:W-:Y:S01]  /*3a10*/  ELECT P0, URZ, PT ;  /* 0x0000000000ff782f */ /* 0x000fe20003800000 */
[----:B------:R-:W-:Y:S01]  /*3a20*/  UMOV UR15, 0x40004040 ;  /* 0x40004040000f7882 */ /* 0x000fe20000000000 */
[----:B------:R-:W-:Y:S01]  /*3a30*/  UMOV UR7, 0x40004040 ;  /* 0x4000404000077882 */ /* 0x000fe20000000000 */
[----:B------:R1:W-:Y:S01]  /*3a40*/  UTCHMMA gdesc[UR14], gdesc[UR10], tmem[UR8], tmem[UR32], idesc[UR33], UP2 ;  /* 0x00ff200a0e0075ea */ /* 0x0003e20009000008 */
[----:B------:R-:W-:Y:S01]  /*3a50*/  UPLOP3.LUT UP2, UPT, UPT, UPT, UPT, 0x80, 0x8 ;  /* 0x000000000008789c */ /* 0x000fe20003f4f070 */
[----:B------:R-:W-:Y:S01]  /*3a60*/  UMOV UR5, 0x40004040 ;  /* 0x4000404000057882 */ /* 0x000fe20000000000 */
[----:B------:R-:W-:Y:S01]  /*3a70*/  UMOV UR13, 0x40004040 ;  /* 0x40004040000d7882 */ /* 0x000fe20000000000 */
[----:B------:R-:W-:Y:S04]  /*3a80*/  UMOV UR9, 0x40004040 ;  /* 0x4000404000097882 */ /* 0x000fe80000000000 */
[----:B------:R2:W-:Y:S01]  /*3a90*/  UTCHMMA gdesc[UR4], gdesc[UR6], tmem[UR16], tmem[UR30], idesc[UR31], UPT ;  /* 0x00ff1e06040075ea */ /* 0x0005e2000b800010 */
[----:B-1----:R-:W-:Y:S01]  /*3aa0*/  UIADD3 UR8, UPT, UPT, UR14, 0x4, URZ ;  /* 0x000000040e087890 */ /* 0x002fe2000fffe0ff */
[C---:B------:R-:W-:Y:S02]  /*3ab0*/  @P0 R2UR.BROADCAST UR15, R4.reuse ;  /* 0x00000000040f02ca */ /* 0x040fe400008e0000 */
[----:B------:R-:W-:Y:S01]  /*3ac0*/  ELECT P0, URZ, PT ;  /* 0x0000000000ff782f */ /* 0x000fe20003800000 */
[----:B------:R-:W-:Y:S02]  /*3ad0*/  UIADD3 UR10, UPT, UPT, UR10, 0x6, URZ ;  /* 0x000000060a0a7890 */ /* 0x000fe4000fffe0ff */
[----:B--2---:R-:W-:Y:S10]  /*3ae0*/  UIADD3 UR6, UPT, UPT, UR14, 0x6, URZ ;  /* 0x000000060e067890 */ /* 0x004ff4000fffe0ff */
[----:B------:R-:W-:Y:S01]  /*3af0*/  @P0 R2UR.BROADCAST UR14, R4 ;  /* 0x00000000040e02ca */ /* 0x000fe200008e0000 */
[----:B------:R-:W-:Y:S02]  /*3b00*/  UIADD3 UR5, UPT, UPT, UR18, 0x40, URZ ;  /* 0x0000004012057890 */ /* 0x000fe4000fffe0ff */
[----:B------:R-:W-:Y:S01]  /*3b10*/  UIADD3 UR4, UPT, UPT, UR17, 0x1, URZ ;  /* 0x0000000111047890 */ /* 0x000fe2000fffe0ff */
[----:B------:R1:W-:Y:S03]  /*3b20*/  UTCHMMA gdesc[UR8], gdesc[UR12], tmem[UR15], tmem[UR28], idesc[UR29], UPT ;  /* 0x00ff1c0c080075ea */ /* 0x0003e6000b80000f */
[----:B------:R-:W-:Y:S03]  /*3b30*/  UISETP.GT.U32.AND UP0, UPT, UR4, 0x1, UPT ;  /* 0x000000010400788c */ /* 0x000fe6000bf04070 */
[----:B------:R-:W-:Y:S03]  /*3b40*/  UMOV UR4, UR19 ;  /* 0x0000001300047c82 */ /* 0x000fe60008000000 */
[----:B------:R3:W-:Y:S01]  /*3b50*/  UTCHMMA gdesc[UR6], gdesc[UR10], tmem[UR14], tmem[UR26], idesc[UR27], UPT ;  /* 0x00ff1a0a060075ea */ /* 0x0007e2000b80000e */
[----:B------:R3:W-:Y:S01]  /*3b60*/  UTCBAR [UR5], URZ ;  /* 0x000000ff050073e9 */ /* 0x0007e200080000ff */
[----:B-1----:R-:W-:Y:S07]  /*3b70*/  UIADD3 UR8, UPT, UPT, UR17, -0x1, URZ ;  /* 0xffffffff11087890 */ /* 0x002fee000fffe0ff */
[----:B------:R-:W-:Y:S01]  /*3b80*/  UMOV UR17, UR8 ;  /* 0x0000000800117c82 */ /* 0x000fe20008000000 */
[----:B------:R-:W-:Y:S05]  /*3b90*/  BRA.U UP0, `(.L_x_56) ;  /* 0xfffffffd002c7547 */ /* 0x000fea000b83ffff */
.L_x_53:
[----:B------:R-:W-:Y:S01]  /*3ba0*/  UIADD3 UR4, UPT, UPT, UR23, 0x1, URZ ;  /* 0x0000000117047890 */ /* 0x000fe2000fffe0ff */
[----:B------:R-:W-:Y:S01]  /*3bb0*/  LOP3.LUT R3, R3, 0x1, RZ, 0x3c, !PT ;  /* 0x0000000103037812 */ /* 0x000fe200078e3cff */
[----:B---3--:R-:W-:Y:S02]  /*3bc0*/  UIADD3 UR5, UPT, UPT, UR24, 0xd0, URZ ;  /* 0x000000d018057890 */ /* 0x008fe4000fffe0ff */
[----:B------:R-:W-:-:S04]  /*3bd0*/  UISETP.NE.AND UP0, UPT, UR4, 0x2, UPT ;  /* 0x000000020400788c */ /* 0x000fc8000bf05270 */
[----:B------:R-:W-:Y:S02]  /*3be0*/  USEL UR6, URZ, 0x1, UP0 ;  /* 0x00000001ff067887 */ /* 0x000fe40008000000 */
[----:B------:R-:W-:Y:S01]  /*3bf0*/  USEL UR23, UR4, URZ, UP0 ;  /* 0x000000ff04177287 */ /* 0x000fe20008000000 */
[----:B------:R2:W-:Y:S03]  /*3c00*/  UTCBAR [UR5], URZ ;  /* 0x000000ff050073e9 */ /* 0x0005e600080000ff */
[----:B------:R-:W-:Y:S01]  /*3c10*/  LOP3.LUT R8, R8, UR6, RZ, 0x3c, !PT ;  /* 0x0000000608087c12 */ /* 0x000fe2000f8e3cff */
[----:B------:R-:W-:Y:S07]  /*3c20*/  @P3 BRA `(.L_x_57) ;  /* 0xfffffff800a03947 */ /* 0x000fee000383ffff */
[----:B------:R-:W3:Y:S01]  /*3c30*/  S2UR UR6, SR_CgaCtaId ;  /* 0x00000000000679c3 */ /* 0x000ee20000008800 */
[----:B------:R-:W-:Y:S01]  /*3c40*/  ELECT P0, URZ, PT ;  /* 0x0000000000ff782f */ /* 0x000fe20003800000 */
[----:B-1----:R-:W-:Y:S01]  /*3c50*/  IMAD.MOV.U32 R0, RZ, RZ, 0x1 ;  /* 0x00000001ff007424 */ /* 0x002fe200078e00ff */
[----:B------:R-:W-:Y:S01]  /*3c60*/  UIADD3 UR20, UPT, UPT, UR20, 0xe0, URZ ;  /* 0x000000e014147890 */ /* 0x000fe2000fffe0ff */
[----:B------:R-:W-:Y:S01]  /*3c70*/  SHF.L.U32 R3, R8, 0x1f, RZ ;  /* 0x0000001f08037819 */ /* 0x000fe200000006ff */
[----:B------:R-:W-:-:S03]  /*3c80*/  UMOV UR4, 0x40 ;  /* 0x0000004000047882 */ /* 0x000fc60000000000 */
[----:B------:R-:W-:Y:S01]  /*3c90*/  UVIRTCOUNT.DEALLOC.SMPOOL 0x80 ;  /* 0x000000800000784c */ /* 0x000fe20000000000 */
[----:B---3--:R-:W-:Y:S02]  /*3ca0*/  ULEA UR6, UR6, UR4, 0x18 ;  /* 0x0000000406067291 */ /* 0x008fe4000f8ec0ff */
[----:B------:R-:W-:-:S07]  /*3cb0*/  ULEA UR4, UR23, UR20, 0x3 ;  /* 0x0000001417047291 */ /* 0x000fce000f8e18ff */
[----:B------:R1:W-:Y:S02]  /*3cc0*/  @P0 STS.U8 [UR6+0x1c], R0 ;  /* 0x00001c00ff000988 */ /* 0x0003e40008000006 */
[----:B------:R-:W3:Y:S02]  /*3cd0*/  SYNCS.PHASECHK.TRANS64.TRYWAIT P0, [UR4], R3 ;  /* 0x00000003ff0075a7 */ /* 0x000ee40008001104 */
[----:B-1-3--:R-:W-:Y:S05]  /*3ce0*/  @!P0 BRA `(.L_x_58) ;  /* 0x0000004800bc8947 */ /* 0x00afea0003800000 */
.L_x_139:
[----:B------:R-:W-:-:S04]  /*3cf0*/  UIADD3 UR4, UPT, UPT, UR23, 0x1, URZ ;  /* 0x0000000117047890 */ /* 0x000fc8000fffe0ff */
[----:B------:R-:W-:-:S04]  /*3d00*/  UISETP.NE.AND UP0, UPT, UR4, 0x2, UPT ;  /* 0x000000020400788c */ /* 0x000fc8000bf05270 */
[----:B--2---:R-:W-:Y:S02]  /*3d10*/  USEL UR5, URZ, 0x1, UP0 ;  /* 0x00000001ff057887 */ /* 0x004fe40008000000 */
[----:B------:R-:W-:-:S04]  /*3d20*/  USEL UR4, UR4, URZ, UP0 ;  /* 0x000000ff04047287 */ /* 0x000fc80008000000 */
[----:B------:R-:W-:Y:S01]  /*3d30*/  ULEA UR4, UR4, UR20, 0x3 ;  /* 0x0000001404047291 */ /* 0x000fe2000f8e18ff */
[----:B-1----:R-:W-:-:S04]  /*3d40*/  LOP3.LUT R3, R8, UR5, RZ, 0x3c, !PT ;  /* 0x0000000508037c12 */ /* 0x002fc8000f8e3cff */
[----:B------:R-:W-:-:S04]  /*3d50*/  SHF.L.U32 R3, R3, 0x1f, RZ ;  /* 0x0000001f03037819 */ /* 0x000fc800000006ff */
[----:B------:R-:W1:Y:S02]  /*3d60*/  SYNCS.PHASECHK.TRANS64.TRYWAIT P0, [UR4], R3 ;  /* 0x00000003ff0075a7 */ /* 0x000e640008001104 */
[----:B-1----:R-:W-:Y:S05]  /*3d70*/  @!P0 BRA `(.L_x_59) ;  /* 0x0000004800b08947 */ /* 0x002fea0003800000 */
.L_x_141:
[----:B------:R-:W-:Y:S01]  /*3d80*/  NOP ;  /* 0x0000000000007918 */ /* 0x000fe20000000000 */
[----:B-1----:R-:W1:Y:S01]  /*3d90*/  LDS R0, [UR6+0x14] ;  /* 0x00001406ff007984 */ /* 0x002e620008000800 */
[----:B------:R-:W-:Y:S01]  /*3da0*/  LOP3.LUT R2, R9, 0xffff, RZ, 0xc0, !PT ;  /* 0x0000ffff09027812 */ /* 0x000fe200078ec0ff */
[----:B------:R-:W-:Y:S02]  /*3db0*/  IMAD.MOV.U32 R3, RZ, RZ, 0xffff ;  /* 0x0000ffffff037424 */ /* 0x000fe400078e00ff */
[----:B------:R-:W-:Y:S01]  /*3dc0*/  IMAD.MOV.U32 R5, RZ, RZ, 0x1 ;  /* 0x00000001ff057424 */ /* 0x000fe200078e00ff */
[----:B------:R-:W-:-:S04]  /*3dd0*/  SHF.R.U32.HI R2, RZ, 0x5, R2 ;  /* 0x00000005ff027819 */ /* 0x000fc80000011602 */
[-C--:B------:R-:W-:Y:S02]  /*3de0*/  SHF.L.U32 R3, R3, R2.reuse, RZ ;  /* 0x0000000203037219 */ /* 0x080fe400000006ff */
[----:B------:R-:W-:Y:S02]  /*3df0*/  SHF.L.U32 R5, R5, R2, RZ ;  /* 0x0000000205057219 */ /* 0x000fe400000006ff */
[----:B-1----:R-:W-:-:S04]  /*3e00*/  LOP3.LUT R0, R0, R3, RZ, 0xc0, !PT ;  /* 0x0000000300007212 */ /* 0x002fc800078ec0ff */
[----:B------:R-:W-:-:S13]  /*3e10*/  ISETP.NE.AND P0, PT, R0, R3, PT ;  /* 0x000000030000720c */ /* 0x000fda0003f05270 */
[----:B------:R-:W-:Y:S05]  /*3e20*/  @P0 BRA `(.L_x_60) ;  /* 0x00000000005c0947 */ /* 0x000fea0003800000 */
[----:B------:R-:W1:Y:S02]  /*3e30*/  LDS R0, [UR6+0x18] ;  /* 0x00001806ff007984 */ /* 0x000e640008000800 */
[----:B-1----:R-:W-:-:S04]  /*3e40*/  LOP3.LUT R0, R0, R5, RZ, 0xc0, !PT ;  /* 0x0000000500007212 */ /* 0x002fc800078ec0ff */
[----:B------:R-:W-:-:S13]  /*3e50*/  ISETP.NE.AND P0, PT, R0, R5, PT ;  /* 0x000000050000720c */ /* 0x000fda0003f05270 */
[----:B------:R-:W-:Y:S05]  /*3e60*/  @P0 BRA `(.L_x_61) ;  /* 0x0000000000400947 */ /* 0x000fea0003800000 */
[----:B------:R-:W-:Y:S01]  /*3e70*/  R2UR UR4, R3 ;  /* 0x00000000030472ca */ /* 0x000fe200000e0000 */
[----:B------:R-:W1:Y:S01]  /*3e80*/  S2R R2, SR_LANEID ;  /* 0x0000000000027919 */ /* 0x000e620000000000 */
[----:B------:R-:W-:-:S04]  /*3e90*/  LOP3.LUT R5, RZ, R5, RZ, 0x33, !PT ;  /* 0x00000005ff057212 */ /* 0x000fc800078e33ff */
[----:B------:R-:W2:Y:S07]  /*3ea0*/  REDUX UR7, R5 ;  /* 0x00000000050773c4 */ /* 0x000eae0000000000 */
[----:B------:R-:W-:-:S03]  /*3eb0*/  ULOP3.LUT UR5, URZ, UR4, URZ, 0x33, !UPT ;  /* 0x00000004ff057292 */ /* 0x000fc6000f8e33ff */
[----:B------:R-:W-:Y:S02]  /*3ec0*/  VOTEU.ANY UR4, UPT, PT ;  /* 0x0000000000047886 */ /* 0x000fe400038e0100 */
[----:B------:R-:W-:Y:S01]  /*3ed0*/  UFLO.U32 UR4, UR4 ;  /* 0x00000004000472bd */ /* 0x000fe200080e0000 */
[----:B------:R-:W-:-:S04]  /*3ee0*/  IMAD.U32 R0, RZ, RZ, UR5 ;  /* 0x00000005ff007e24 */ /* 0x000fc8000f8e00ff */
[----:B------:R-:W3:Y:S02]  /*3ef0*/  REDUX UR8, R0 ;  /* 0x00000000000873c4 */ /* 0x000ee40000000000 */
[----:B------:R1:W-:Y:S02]  /*3f00*/  UTCATOMSWS.AND URZ, UR5 ;  /* 0x0000000500ff79e3 */ /* 0x0003e40008000000 */
[----:B-1----:R-:W-:Y:S01]  /*3f10*/  ISETP.EQ.U32.AND P0, PT, R2, UR4, PT ;  /* 0x0000000402007c0c */ /* 0x002fe2000bf02070 */
[----:B--2---:R-:W-:Y:S02]  /*3f20*/  IMAD.U32 R2, RZ, RZ, UR7 ;  /* 0x00000007ff027e24 */ /* 0x004fe4000f8e00ff */
[----:B---3--:R-:W-:-:S10]  /*3f30*/  IMAD.U32 R3, RZ, RZ, UR8 ;  /* 0x00000008ff037e24 */ /* 0x008fd4000f8e00ff */
[----:B------:R1:W-:Y:S04]  /*3f40*/  @P0 ATOMS.AND RZ, [UR6+0x14], R3 ;  /* 0x00001403ffff098c */ /* 0x0003e8000a800006 */
[----:B------:R1:W-:Y:S01]  /*3f50*/  @P0 ATOMS.AND RZ, [UR6+0x18], R2 ;  /* 0x00001802ffff098c */ /* 0x0003e2000a800006 */
[----:B------:R-:W-:Y:S05]  /*3f60*/  BRA `(.L_x_62) ;  /* 0x0000000000147947 */ /* 0x000fea0003800000 */
.L_x_61:
[----:B------:R-:W-:Y:S02]  /*3f70*/  MOV R2, 0x3f90 ;  /* 0x00003f9000027802 */ /* 0x000fe40000000f00 */
[----:B----45:R-:W-:Y:S05]  /*3f80*/  CALL.REL.NOINC `($__internal_0_$__cuda_sm10x_tcgen05_guardrail_trap_col_being_dealloced_not_returned_by_alloc) ;  /* 0x0000004c00247944 */ /* 0x030fea0003c00000 */
[----:B------:R-:W-:Y:S05]  /*3f90*/  BRA `(.L_x_62) ;  /* 0x0000000000087947 */ /* 0x000fea0003800000 */
.L_x_60:
[----:B------:R-:W-:Y:S02]  /*3fa0*/  MOV R2, 0x3fc0 ;  /* 0x00003fc000027802 */ /* 0x000fe40000000f00 */
[----:B----45:R-:W-:Y:S05]  /*3fb0*/  CALL.REL.NOINC `($__internal_2_$__cuda_sm10x_tcgen05_guardrail_trap_unallocated_columns_being_dealloced) ;  /* 0x0000004c00307944 */ /* 0x030fea0003c00000 */
.L_x_62:
[----:B------:R-:W-:Y:S01]  /*3fc0*/  NOP ;  /* 0x0000000000007918 */ /* 0x000fe20000000000 */
[----:B------:R-:W-:Y:S05]  /*3fd0*/  EXIT ;  /* 0x000000000000794d */ /* 0x000fea0003800000 */
.L_x_46:
[----:B------:R-:W-:-:S09]  /*3fe0*/  UISETP.NE.OR UP0, UPT, UR15, 0x3, !UP2 ;  /* 0x000000030f00788c */ /* 0x000fd2000d705670 */
[----:B------:R-:W-:Y:S05]  /*3ff0*/  BRA.U UP0, `(.L_x_63) ;  /* 0x0000001100747547 */ /* 0x000fea000b800000 */
[----:B------:R-:W2:Y:S01]  /*4000*/  LDC.64 R2, c[0x0][0x988] ;  /* 0x00026200ff027b82 */ /* 0x000ea20000000a00 */
[----:B------:R-:W3:Y:S01]  /*4010*/  LDCU UR27, c[0x0][0x370] ;  /* 0x00006e00ff1b77ac */ /* 0x000ee20008000800 */
[----:B------:R-:W-:Y:S01]  /*4020*/  R2UR UR45, R84 ;  /* 0x00000000542d72ca */ /* 0x000fe200000e0000 */
[----:B------:R-:W-:Y:S01]  /*4030*/  IMAD.MOV.U32 R11, RZ, RZ, 0x1 ;  /* 0x00000001ff0b7424 */ /* 0x000fe200078e00ff */
[----:B------:R-:W-:Y:S01]  /*4040*/  R2UR UR44, R85 ;  /* 0x00000000552c72ca */ /* 0x000fe200000e0000 */
[----:B------:R-:W4:Y:S01]  /*4050*/  LDCU.128 UR28, c[0x0][0xc10] ;  /* 0x00018200ff1c77ac */ /* 0x000f220008000c00 */
[----:B------:R-:W-:Y:S02]  /*4060*/  IMAD.MOV.U32 R10, RZ, RZ, RZ ;  /* 0x000000ffff0a7224 */ /* 0x000fe400078e00ff */
[----:B------:R-:W1:Y:S01]  /*4070*/  S2UR UR6, SR_CgaCtaId ;  /* 0x00000000000679c3 */ /* 0x000e620000008800 */
[----:B------:R-:W4:Y:S01]  /*4080*/  LDCU UR26, c[0x0][0x374] ;  /* 0x00006e80ff1a77ac */ /* 0x000f220008000800 */
[----:B------:R-:W-:Y:S01]  /*4090*/  IMAD.MOV.U32 R9, RZ, RZ, 0x2000 ;  /* 0x00002000ff097424 */ /* 0x000fe200078e00ff */
[----:B------:R-:W3:Y:S05]  /*40a0*/  LDCU.128 UR32, c[0x0][0xa80] ;  /* 0x00015000ff2077ac */ /* 0x000eea0008000c00 */
[----:B------:R-:W3:Y:S01]  /*40b0*/  LDC.64 R12, c[0x0][0x348] ;  /* 0x0000d200ff0c7b82 */ /* 0x000ee20000000a00 */
[----:B------:R-:W3:Y:S01]  /*40c0*/  LDCU UR17, c[0x0][0xc0c] ;  /* 0x00018180ff1177ac */ /* 0x000ee20008000800 */
[----:B------:R-:W3:Y:S01]  /*40d0*/  LDCU UR47, c[0x0][0xc20] ;  /* 0x00018400ff2f77ac */ /* 0x000ee20008000800 */
[----:B--2---:R-:W-:Y:S01]  /*40e0*/  ISETP.NE.U32.AND P0, PT, R2, RZ, PT ;  /* 0x000000ff0200720c */ /* 0x004fe20003f05070 */
[----:B------:R-:W2:Y:S03]  /*40f0*/  LDCU UR4, c[0x0][0xc30] ;  /* 0x00018600ff0477ac */ /* 0x000ea60008000800 */
[----:B------:R-:W-:Y:S01]  /*4100*/  ISETP.NE.AND.EX P0, PT, R3, RZ, PT, P0 ;  /* 0x000000ff0300720c */ /* 0x000fe20003f05300 */
[----:B------:R-:W2:Y:S01]  /*4110*/  LDCU.128 UR40, c[0x0][0xa90] ;  /* 0x00015200ff2877ac */ /* 0x000ea20008000c00 */
[----:B------:R-:W2:Y:S01]  /*4120*/  LDC.64 R2, c[0x0][0x990] ;  /* 0x00026400ff027b82 */ /* 0x000ea20000000a00 */
[----:B------:R-:W-:Y:S01]  /*4130*/  UMOV UR24, 0x400 ;  /* 0x0000040000187882 */ /* 0x000fe20000000000 */
[----:B----4-:R-:W-:-:S02]  /*4140*/  UIMAD.WIDE.U32 UR8, UR26, UR31, URZ ;  /* 0x0000001f1a0872a5 */ /* 0x010fc4000f8e00ff */
[----:B-1----:R-:W-:Y:S02]  /*4150*/  ULEA UR24, UR6, UR24, 0x18 ;  /* 0x0000001806187291 */ /* 0x002fe4000f8ec0ff */
[----:B---3--:R-:W-:Y:S02]  /*4160*/  UIMAD.WIDE.U32 UR6, UR27, UR28, URZ ;  /* 0x0000001c1b0672a5 */ /* 0x008fe4000f8e00ff */
[----:B------:R-:W-:Y:S02]  /*4170*/  UISETP.NE.AND UP5, UPT, UR32, 0x1, UPT ;  /* 0x000000012000788c */ /* 0x000fe4000bfa5270 */
[----:B------:R-:W-:Y:S02]  /*4180*/  UIADD3 UR36, UPT, UPT, UR24, 0xc8, URZ ;  /* 0x000000c818247890 */ /* 0x000fe4000fffe0ff */
[----:B------:R-:W-:Y:S01]  /*4190*/  UISETP.GE.AND UP0, UPT, UR39, 0x1, UPT ;  /* 0x000000012700788c */ /* 0x000fe2000bf06270 */
[----:B------:R-:W-:Y:S01]  /*41a0*/  UMOV UR38, UR7 ;  /* 0x0000000700267c82 */ /* 0x000fe20008000000 */
[----:B------:R-:W-:Y:S01]  /*41b0*/  UMOV UR37, UR9 ;  /* 0x0000000900257c82 */ /* 0x000fe20008000000 */
[----:B------:R-:W-:-:S02]  /*41c0*/  UISETP.NE.AND UP1, UPT, UR17, 0x1, UPT ;  /* 0x000000011100788c */ /* 0x000fc4000bf25270 */
[----:B------:R-:W-:Y:S01]  /*41d0*/  UISETP.NE.AND UP0, UPT, UR30, 0x1, UPT ;  /* 0x000000011e00788c */ /* 0x000fe2000bf05270 */
[----:B------:R-:W-:Y:S01]  /*41e0*/  UMOV UR23, URZ ;  /* 0x000000ff00177c82 */ /* 0x000fe20008000000 */
[----:B------:R-:W1:Y:S01]  /*41f0*/  LDCU UR48, c[0x0][0xaa0] ;  /* 0x00015400ff3077ac */ /* 0x000e620008000800 */
[----:B------:R-:W-:Y:S02]  /*4200*/  UPLOP3.LUT UP4, UPT, UPT, UPT, UPT, 0x40, 0x4 ;  /* 0x000000000004789c */ /* 0x000fe40003f8e870 */
[----:B------:R-:W-:Y:S01]  /*4210*/  UISETP.NE.AND UP6, UPT, UR39, 0x1, UPT ;  /* 0x000000012700788c */ /* 0x000fe2000bfc5270 */
[----:B------:R-:W3:Y:S01]  /*4220*/  LDCU.64 UR18, c[0x0][0xc28] ;  /* 0x00018500ff1277ac */ /* 0x000ee20008000a00 */
[----:B--2---:R-:W-:Y:S02]  /*4230*/  UISETP.NE.AND UP2, UPT, UR4, 0x1, UPT ;  /* 0x000000010400788c */ /* 0x004fe4000bf45270 */
[----:B------:R-:W-:Y:S02]  /*4240*/  UPRMT UR36, URZ, 0x654, UR36 ;  /* 0x00000654ff247896 */ /* 0x000fe40008000024 */
[----:B------:R-:W-:-:S02]  /*4250*/  USHF.R.U32.HI UR38, URZ, UR29, UR38 ;  /* 0x0000001dff267299 */ /* 0x000fc40008011626 */
[----:B------:R-:W-:Y:S02]  /*4260*/  USHF.R.U32.HI UR37, URZ, UR47, UR37 ;  /* 0x0000002fff257299 */ /* 0x000fe40008011625 */
[----:B------:R-:W-:Y:S02]  /*4270*/  UISETP.NE.AND UP1, UPT, UR35, 0x1, UPT ;  /* 0x000000012300788c */ /* 0x000fe4000bf25270 */
[----:B------:R-:W-:Y:S01]  /*4280*/  UISETP.NE.AND UP0, UPT, UR42, 0x1, UPT ;  /* 0x000000012a00788c */ /* 0x000fe2000bf05270 */
[----:B------:R-:W-:-:S10]  /*4290*/  VOTEU.ANY UP5, P0 ;  /* 0x0000000000ff7886 */ /* 0x000fd400000a0100 */
.L_x_72:
[----:B------:R-:W-:Y:S04]  /*42a0*/  SHF.L.U32 R5, R10, 0x1f, RZ ;  /* 0x0000001f0a057819 */ /* 0x000fe800000006ff */
[----:B--2---:R-:W2:Y:S02]  /*42b0*/  SYNCS.PHASECHK.TRANS64.TRYWAIT P0, [UR24+0xc0], R5 ;  /* 0x0000c005ff0075a7 */ /* 0x004ea40008001118 */
[----:B--2---:R-:W-:Y:S05]  /*42c0*/  @!P0 BRA `(.L_x_64) ;  /* 0x0000004400748947 */ /* 0x004fea0003800000 */
.L_x_143:
[----:B--2---:R-:W2:Y:S01]  /*42d0*/  LDS.128 R4, [UR24+0x100] ;  /* 0x00010018ff047984 */ /* 0x004ea20008000c00 */
[----:B------:R-:W-:Y:S01]  /*42e0*/  UISETP.GE.AND UP0, UPT, UR39, 0x1, UPT ;  /* 0x000000012700788c */ /* 0x000fe2000bf06270 */
[----:B------:R-:W-:Y:S01]  /*42f0*/  @!PT LDS RZ, [RZ] ;  /* 0x00000000fffff984 */ /* 0x000fe20000000800 */
[----:B------:R-:W-:Y:S01]  /*4300*/  @!PT LDS RZ, [RZ] ;  /* 0x00000000fffff984 */ /* 0x000fe20000000800 */
[----:B------:R-:W-:Y:S01]  /*4310*/  @!PT LDS RZ, [RZ] ;  /* 0x00000000fffff984 */ /* 0x000fe20000000800 */
[----:B------:R-:W-:Y:S01]  /*4320*/  @!PT LDS RZ, [RZ] ;  /* 0x00000000fffff984 */ /* 0x000fe20000000800 */
[----:B------:R4:W-:Y:S06]  /*4330*/  MEMBAR.ALL.CTA ;  /* 0x0000000000007992 */ /* 0x0009ec0000008000 */
[----:B----4-:R-:W4:Y:S02]  /*4340*/  FENCE.VIEW.ASYNC.S ;  /* 0x00000000000073c6 */ /* 0x010f240000000000 */
[----:B----4-:R-:W-:Y:S01]  /*4350*/  SYNCS.ARRIVE.TRANS64.RED.A1T0 RZ, [UR36], RZ ;  /* 0x000000ffffff79a7 */ /* 0x010fe20008100424 */
[----:B--2---:R-:W-:Y:S11]  /*4360*/  LOP3.LUT P0, RZ, R6, 0x1, RZ, 0xc0, !PT ;  /* 0x0000000106ff7812 */ /* 0x004ff6000780c0ff */
[----:B------:R-:W-:Y:S02]  /*4370*/  @!UPT UIADD3 URZ, UPT, UPT, URZ, URZ, URZ ;  /* 0x000000fffffff290 */ /* 0x000fe4000fffe0ff */
[----:B------:R-:W-:Y:S01]  /*4380*/  VOTEU.ANY UP1, P0 ;  /* 0x0000000000ff7886 */ /* 0x000fe20000020100 */
[----:B------:R-:W-:Y:S11]  /*4390*/  PLOP3.LUT P0, PT, PT, PT, UP1, 0x80, 0x8 ;  /* 0x000000000008781c */ /* 0x000ff60003f0f018 */
[----:B------:R-:W-:Y:S02]  /*43a0*/  @!UPT UIADD3 URZ, UPT, UPT, URZ, URZ, URZ ;  /* 0x000000fffffff290 */ /* 0x000fe4000fffe0ff */
[----:B------:R-:W-:Y:S02]  /*43b0*/  @P0 MOV R8, R4 ;  /* 0x0000000400080202 */ /* 0x000fe40000000f00 */
[----:B------:R-:W-:Y:S02]  /*43c0*/  @P0 LOP3.LUT R0, R5, 0xffff, RZ, 0xc0, !PT ;  /* 0x0000ffff05000812 */ /* 0x000fe400078ec0ff */
[----:B------:R-:W-:Y:S02]  /*43d0*/  @P0 R2UR UR5, R8 ;  /* 0x00000000080502ca */ /* 0x000fe400000e0000 */
[----:B------:R-:W-:Y:S11]  /*43e0*/  @P0 R2UR UR4, R0 ;  /* 0x00000000000402ca */ /* 0x000ff600000e0000 */
[----:B------:R-:W-:Y:S02]  /*43f0*/  @UP1 UMOV UR16, UR5 ;  /* 0x0000000500101c82 */ /* 0x000fe40008000000 */
[----:B------:R-:W-:Y:S01]  /*4400*/  @UP1 UMOV UR15, UR4 ;  /* 0x00000004000f1c82 */ /* 0x000fe20008000000 */
[----:B------:R-:W-:Y:S05]  /*4410*/  BRA.U !UP0, `(.L_x_65) ;  /* 0x0000000108b47547 */ /* 0x000fea000b800000 */
[----:B------:R-:W-:Y:S02]  /*4420*/  UIMAD.WIDE.U32 UR8, UR15, UR31, URZ ;  /* 0x0000001f0f0872a5 */ /* 0x000fe4000f8e00ff */
[----:B------:R-:W-:Y:S02]  /*4430*/  UP2UR UR14, UPR, URZ, 0x2 ;  /* 0x00000002ff0e7883 */ /* 0x000fe40008000000 */
[----:B------:R-:W-:Y:S02]  /*4440*/  UISETP.NE.AND UP1, UPT, UR30, 0x1, UPT ;  /* 0x000000011e00788c */ /* 0x000fe4000bf25270 */
[----:B------:R-:W-:Y:S02]  /*4450*/  UIMAD.WIDE.U32 UR10, UR16, UR28, URZ ;  /* 0x0000001c100a72a5 */ /* 0x000fe4000f8e00ff */
[----:B------:R-:W-:Y:S02]  /*4460*/  USEL UR4, UR26, UR37, !UP1 ;  /* 0x000000251a047287 */ /* 0x000fe4000c800000 */
[----:B------:R-:W-:Y:S02]  /*4470*/  UISETP.NE.AND UP0, UPT, UR17, 0x1, UPT ;  /* 0x000000011100788c */ /* 0x000fe4000bf05270 */
[----:B---3--:R-:W-:Y:S02]  /*4480*/  UIMAD.WIDE.U32 UR12, UR4, UR18, URZ ;  /* 0x00000012040c72a5 */ /* 0x008fe4000f8e00ff */
[----:B------:R-:W-:Y:S01]  /*4490*/  USEL UR7, UR27, UR38, !UP0 ;  /* 0x000000261b077287 */ /* 0x000fe2000c000000 */
[----:B------:R-:W-:Y:S02]  /*44a0*/  UMOV UR5, UR9 ;  /* 0x0000000900057c82 */ /* 0x000fe40008000000 */
[----:B------:R-:W-:Y:S02]  /*44b0*/  USHF.R.U32.HI UR6, URZ, UR47, UR5 ;  /* 0x0000002fff067299 */ /* 0x000fe40008011605 */
[----:B------:R-:W-:Y:S02]  /*44c0*/  UIMAD.WIDE.U32 UR20, UR7, UR18, URZ ;  /* 0x00000012071472a5 */ /* 0x000fe4000f8e00ff */
[----:B------:R-:W-:Y:S02]  /*44d0*/  USEL UR6, UR15, UR6, !UP1 ;  /* 0x000000060f067287 */ /* 0x000fe4000c800000 */
[----:B------:R-:W-:Y:S01]  /*44e0*/  UISETP.NE.AND UP1, UPT, UR14, URZ, UPT ;  /* 0x000000ff0e00728c */ /* 0x000fe2000bf25270 */
[----:B------:R-:W-:Y:S01]  /*44f0*/  UMOV UR5, UR11 ;  /* 0x0000000b00057c82 */ /* 0x000fe20008000000 */
[----:B------:R-:W-:Y:S02]  /*4500*/  UIMAD.WIDE.U32 UR10, UR6, UR18, URZ ;  /* 0x00000012060a72a5 */ /* 0x000fe4000f8e00ff */
[----:B------:R-:W-:Y:S03]  /*4510*/  USHF.R.U32.HI UR8, URZ, UR29, UR5 ;  /* 0x0000001dff087299 */ /* 0x000fe60008011605 */
[----:B------:R-:W-:Y:S02]  /*4520*/  UMOV UR5, UR13 ;  /* 0x0000000d00057c82 */ /* 0x000fe40008000000 */
[----:B------:R-:W-:Y:S03]  /*4530*/  @UP6 USHF.R.U32.HI UR4, URZ, UR19, UR5 ;  /* 0x00000013ff046299 */ /* 0x000fe60008011605 */
[----:B------:R-:W-:Y:S01]  /*4540*/  UMOV UR5, UR21 ;  /* 0x0000001500057c82 */ /* 0x000fe20008000000 */
[----:B------:R-:W-:Y:S02]  /*4550*/  UIMAD UR4, UR39, UR4, URZ ;  /* 0x00000004270472a4 */ /* 0x000fe4000f8e02ff */
[----:B------:R-:W-:Y:S02]  /*4560*/  @UP6 USHF.R.U32.HI UR7, URZ, UR19, UR5 ;  /* 0x00000013ff076299 */ /* 0x000fe40008011605 */
[----:B------:R-:W-:Y:S02]  /*4570*/  USEL UR5, UR16, UR8, !UP0 ;  /* 0x0000000810057287 */ /* 0x000fe4000c000000 */
[----:B------:R-:W-:Y:S02]  /*4580*/  UIMAD UR8, UR39, UR7, URZ ;  /* 0x00000007270872a4 */ /* 0x000fe4000f8e02ff */
[----:B------:R-:W-:Y:S03]  /*4590*/  UISETP.GE.AND UP0, UPT, UR6, UR4, UPT ;  /* 0x000000040600728c */ /* 0x000fe6000bf06270 */
[----:B------:R-:W-:Y:S01]  /*45a0*/  UMOV UR4, UR11 ;  /* 0x0000000b00047c82 */ /* 0x000fe20008000000 */
[----:B------:R-:W-:Y:S02]  /*45b0*/  UISETP.GE.OR UP0, UPT, UR5, UR8, UP0 ;  /* 0x000000080500728c */ /* 0x000fe40008706670 */
[----:B------:R-:W-:Y:S02]  /*45c0*/  USHF.R.U32.HI UR4, URZ, UR19, UR4 ;  /* 0x00000013ff047299 */ /* 0x000fe40008011604 */
[----:B------:R-:W-:Y:S02]  /*45d0*/  UIMAD.WIDE.U32 UR8, UR5, UR18, URZ ;  /* 0x00000012050872a5 */ /* 0x000fe4000f8e00ff */
[----:B------:R-:W-:Y:S04]  /*45e0*/  USEL UR10, UR6, UR4, !UP6 ;  /* 0x00000004060a7287 */ /* 0x000fe8000f000000 */
[----:B------:R-:W-:Y:S01]  /*45f0*/  UIADD3 UR11, UPT, UPT, -UR10, URZ, URZ ;  /* 0x000000ff0a0b7290 */ /* 0x000fe2000fffe1ff */
[----:B------:R-:W-:Y:S02]  /*4600*/  @!UP0 UMOV UR4, UR9 ;  /* 0x0000000900048c82 */ /* 0x000fe40008000000 */
[----:B------:R-:W-:Y:S02]  /*4610*/  @!UP0 USHF.R.U32.HI UR4, URZ, UR19, UR4 ;  /* 0x00000013ff048299 */ /* 0x000fe40008011604 */
[----:B------:R-:W-:Y:S02]  /*4620*/  UIMAD UR8, UR39, UR11, UR6 ;  /* 0x0000000b270872a4 */ /* 0x000fe4000f8e0206 */
[----:B------:R-:W-:Y:S04]  /*4630*/  @!UP0 USEL UR4, UR5, UR4, !UP6 ;  /* 0x0000000405048287 */ /* 0x000fe8000f000000 */
[----:B------:R-:W-:Y:S02]  /*4640*/  @!UP0 UIMAD UR8, UR7, UR8, UR4 ;  /* 0x00000008070882a4 */ /* 0x000fe4000f8e0204 */
[----:B------:R-:W-:Y:S02]  /*4650*/  @!UP0 UIADD3 UR9, UPT, UPT, UR10, -UR4, URZ ;  /* 0x800000040a098290 */ /* 0x000fe4000fffe0ff */
[----:B------:R-:W-:Y:S02]  /*4660*/  UIADD3 UR4, UPT, UPT, -UR5, URZ, URZ ;  /* 0x000000ff05047290 */ /* 0x000fe4000fffe1ff */
[----:B------:R-:W-:Y:S02]  /*4670*/  UIADD3 UR7, UPT, UPT, -UR6, URZ, URZ ;  /* 0x000000ff06077290 */ /* 0x000fe4000fffe1ff */
[----:B------:R-:W-:Y:S02]  /*4680*/  @!UP0 UIMAD UR6, UR9, UR39, UR5 ;  /* 0x00000027090682a4 */ /* 0x000fe4000f8e0205 */
[----:B------:R-:W-:Y:S02]  /*4690*/  UIMAD UR16, UR17, UR4, UR16 ;  /* 0x00000004111072a4 */ /* 0x000fe4000f8e0210 */
[----:B------:R-:W-:Y:S01]  /*46a0*/  UIMAD UR15, UR30, UR7, UR15 ;  /* 0x000000071e0f72a4 */ /* 0x000fe2000f8e020f */
[----:B------:R-:W-:Y:S02]  /*46b0*/  @!UP0 UMOV UR5, UR8 ;  /* 0x0000000800058c82 */ /* 0x000fe40008000000 */
[----:B------:R-:W-:Y:S02]  /*46c0*/  UIMAD UR16, UR5, UR17, UR16 ;  /* 0x00000011051072a4 */ /* 0x000fe4000f8e0210 */
[----:B------:R-:W-:Y:S11]  /*46d0*/  UIMAD UR15, UR6, UR30, UR15 ;  /* 0x0000001e060f72a4 */ /* 0x000ff6000f8e020f */
[----:B------:R-:W-:Y:S01]  /*46e0*/  @!UPT UIADD3 URZ, UPT, UPT, URZ, URZ, URZ ;  /* 0x000000fffffff290 */ /* 0x000fe2000fffe0ff */
.L_x_65:
[----:B------:R-:W2:Y:S01]  /*46f0*/  @!UP2 LDCU.128 UR8, c[0x0][0xc10] ;  /* 0x00018200ff08a7ac */ /* 0x000ea20008000c00 */
[C---:B------:R-:W-:Y:S02]  /*4700*/  ISETP.NE.U32.AND P2, PT, R2.reuse, RZ, PT ;  /* 0x000000ff0200720c */ /* 0x040fe40003f45070 */
[----:B------:R-:W-:Y:S02]  /*4710*/  ISETP.NE.U32.AND P1, PT, R2, RZ, PT ;  /* 0x000000ff0200720c */ /* 0x000fe40003f25070 */
[C---:B------:R-:W-:Y:S02]  /*4720*/  ISETP.NE.AND.EX P2, PT, R3.reuse, RZ, PT, P2 ;  /* 0x000000ff0300720c */ /* 0x040fe40003f45320 */
[----:B------:R-:W-:Y:S01]  /*4730*/  ISETP.NE.AND.EX P1, PT, R3, RZ, PT, P1 ;  /* 0x000000ff0300720c */ /* 0x000fe20003f25310 */
[----:B------:R-:W4:Y:S01]  /*4740*/  @!UP2 LDCU UR5, c[0x0][0xc0c] ;  /* 0x00018180ff05a7ac */ /* 0x000f220008000800 */
[----:B------:R-:W-:Y:S02]  /*4750*/  USHF.L.U32 UR25, UR22, 0x6, URZ ;  /* 0x0000000616197899 */ /* 0x000fe400080006ff */
[----:B--2---:R-:W-:Y:S07]  /*4760*/  UIMAD.WIDE.U32 UR6, UR16, UR8, URZ ;  /* 0x00000008100672a5 */ /* 0x004fee000f8e00ff */
[----:B------:R-:W-:Y:S01]  /*4770*/  @!UP2 UMOV UR4, UR7 ;  /* 0x000000070004ac82 */ /* 0x000fe20008000000 */
[----:B----4-:R-:W-:Y:S02]  /*4780*/  @!UP2 UISETP.NE.AND UP0, UPT, UR5, 0x1, UPT ;  /* 0x000000010500a88c */ /* 0x010fe4000bf05270 */
[----:B------:R-:W-:Y:S02]  /*4790*/  @!UP2 USHF.R.U32.HI UR4, URZ, UR9, UR4 ;  /* 0x00000009ff04a299 */ /* 0x000fe40008011604 */
[----:B------:R-:W-:Y:S02]  /*47a0*/  UIMAD.WIDE.U32 UR6, UR15, UR11, URZ ;  /* 0x0000000b0f0672a5 */ /* 0x000fe4000f8e00ff */
[----:B------:R-:W-:Y:S02]  /*47b0*/  @!UP2 USEL UR8, UR16, UR4, !UP0 ;  /* 0x000000041008a287 */ /* 0x000fe4000c000000 */
[----:B------:R-:W-:Y:S03]  /*47c0*/  @!UP2 UISETP.NE.AND UP0, UPT, UR10, 0x1, UPT ;  /* 0x000000010a00a88c */ /* 0x000fe6000bf05270 */
[----:B------:R-:W-:Y:S02]  /*47d0*/  @!UP2 UMOV UR6, UR7 ;  /* 0x000000070006ac82 */ /* 0x000fe40008000000 */
[----:B------:R-:W2:Y:S02]  /*47e0*/  @!UP2 LDCU UR4, c[0x0][0xc20] ;  /* 0x00018400ff04a7ac */ /* 0x000ea40008000800 */
[----:B--2---:R-:W-:Y:S04]  /*47f0*/  @!UP2 USHF.R.U32.HI UR6, URZ, UR4, UR6 ;  /* 0x00000004ff06a299 */ /* 0x004fe80008011606 */
[----:B------:R-:W-:Y:S04]  /*4800*/  @!UP2 USEL UR6, UR15, UR6, !UP0 ;  /* 0x000000060f06a287 */ /* 0x000fe8000c000000 */
[----:B------:R-:W-:Y:S02]  /*4810*/  @!UP2 UIADD3 UR4, UPT, UPT, -UR8, UR6, URZ ;  /* 0x000000060804a290 */ /* 0x000fe4000fffe1ff */
[----:B------:R-:W-:Y:S02]  /*4820*/  @!UP2 UIADD3 UR6, UPT, UPT, UR8, -UR6, URZ ;  /* 0x800000060806a290 */ /* 0x000fe4000fffe0ff */
[----:B------:R-:W-:Y:S02]  /*4830*/  @!UP2 UIMAD UR16, UR4, UR5, UR16 ;  /* 0x000000050410a2a4 */ /* 0x000fe4000f8e0210 */
[----:B------:R-:W-:Y:S01]  /*4840*/  @!UP2 UIMAD UR15, UR6, UR10, UR15 ;  /* 0x0000000a060fa2a4 */ /* 0x000fe2000f8e020f */
[----:B------:R-:W-:Y:S11]  /*4850*/  BRA.U UP4, `(.L_x_66) ;  /* 0x0000000104107547 */ /* 0x000ff6000b800000 */
[----:B------:R-:W-:Y:S04]  /*4860*/  MOV R0, UR46 ;  /* 0x0000002e00007c02 */ /* 0x000fe80008000f00 */
[----:B------:R-:W-:Y:S04]  /*4870*/  SHF.L.U32 R15, R0, 0x1f, RZ ;  /* 0x0000001f000f7819 */ /* 0x000fe800000006ff */
[----:B------:R-:W2:Y:S02]  /*4880*/  SYNCS.PHASECHK.TRANS64.TRYWAIT P3, [UR24+0xb8], R15 ;  /* 0x0000b80fff0075a7 */ /* 0x000ea40008061118 */
[----:B--2---:R-:W-:Y:S05]  /*4890*/  @!P3 BRA `(.L_x_67) ;  /* 0x000000400018b947 */ /* 0x004fea0003800000 */
.L_x_66:
[----:B------:R-:W-:Y:S05]  /*48a0*/  @!P2 BRA `(.L_x_68) ;  /* 0x000000000030a947 */ /* 0x000fea0003800000 */
[----:B------:R-:W-:Y:S01]  /*48b0*/  UPLOP3.LUT UP3, UPT, UPT, UPT, UP5, 0x80, 0x8 ;  /* 0x000000000008789c */ /* 0x000fe20003f6f050 */
[----:B------:R-:W-:Y:S01]  /*48c0*/  HFMA2 R90, -RZ, RZ, 0, 5.9604644775390625e-08 ;  /* 0x00000001ff5a7431 */ /* 0x000fe200000001ff */
[----:B------:R-:W4:Y:S04]  /*48d0*/  LDCU.64 UR4, c[0x0][0x358] ;  /* 0x00006b00ff0477ac */ /* 0x000f280008000a00 */
[----:B------:R-:W-:Y:S11]  /*48e0*/  PLOP3.LUT P2, PT, PT, PT, UP3, 0x80, 0x8 ;  /* 0x000000000008781c */ /* 0x000ff60003f4f038 */
[----:B------:R-:W-:Y:S02]  /*48f0*/  @!UPT UIADD3 URZ, UPT, UPT, URZ, URZ, URZ ;  /* 0x000000fffffff290 */ /* 0x000fe4000fffe0ff */
[----:B--2---:R-:W2:Y:S01]  /*4900*/  @P2 LDC.64 R14, c[0x0][0x988] ;  /* 0x00026200ff0e2b82 */ /* 0x004ea20000000a00 */
[----:B------:R-:W-:Y:S04]  /*4910*/  @P2 IMAD R0, R17, R2, RZ ;  /* 0x0000000211002224 */ /* 0x000fe800078e02ff */
[----:B--2---:R-:W-:Y:S01]  /*4920*/  @P2 IMAD.WIDE R14, R0, 0x4, R14 ;  /* 0x00000004000e2825 */ /* 0x004fe200078e020e */
[----:B------:R-:W-:Y:S04]  /*4930*/  MOV R0, 0x1 ;  /* 0x0000000100007802 */ /* 0x000fe80000000f00 */
[----:B----45:R4:W5:Y:S01]  /*4940*/  @P2 LDG.E R41, desc[UR4][R14.64] ;  /* 0x000000040e292981 */ /* 0x030962000c1e1900 */
[----:B------:R-:W-:Y:S01]  /*4950*/  @!P2 PRMT R90, R0, 0x7610, R90 ;  /* 0x00007610005aa816 */ /* 0x000fe2000000005a */
[----:B----4-:R-:W2:Y:S06]  /*4960*/  @!P2 LDC R41, c[0x0][0x980] ;  /* 0x00026000ff29ab82 */ /* 0x010eac0000000800 */
.L_x_68:
[----:B--2--5:R-:W-:Y:S01]  /*4970*/  @!P1 FSETP.EQ.AND P2, PT, R41, RZ, PT ;  /* 0x000000ff2900920b */ /* 0x024fe20003f42000 */
[----:B------:R-:W-:Y:S01]  /*4980*/  @!UPT UIADD3 URZ, UPT, UPT, URZ, URZ, URZ ;  /* 0x000000fffffff290 */ /* 0x000fe2000fffe0ff */
[----:B------:R-:W-:Y:S11]  /*4990*/  @!P1 BRA `(.L_x_69) ;  /* 0x0000000000149947 */ /* 0x000ff60003800000 */
[----:B------:R-:W-:Y:S02]  /*49a0*/  LOP3.LUT P1, RZ, R90, 0xff, RZ, 0xc0, !PT ;  /* 0x000000ff5aff7812 */ /* 0x000fe4000782c0ff */
[----:B------:R-:W-:Y:S04]  /*49b0*/  PLOP3.LUT P2, PT, PT, PT, UP3, 0x80, 0x8 ;  /* 0x000000000008781c */ /* 0x000fe80003f4f038 */
[----:B------:R-:W-:Y:S07]  /*49c0*/  PLOP3.LUT P2, PT, P2, PT, PT, 0x8, 0x80 ;  /* 0x000000000080781c */ /* 0x000fee000174e170 */
[----:B------:R-:W-:Y:S11]  /*49d0*/  @P1 FSETP.EQ.AND P2, PT, R41, RZ, PT ;  /* 0x000000ff2900120b */ /* 0x000ff60003f42000 */
[----:B------:R-:W-:Y:S02]  /*49e0*/  @!UPT UIADD3 URZ, UPT, UPT, URZ, URZ, URZ ;  /* 0x000000fffffff290 */ /* 0x000fe4000fffe0ff */
.L_x_69:
[----:B------:R-:W-:Y:S01]  /*49f0*/  ULEA UR7, UR23, UR24, 0x3 ;  /* 0x0000001817077291 */ /* 0x000fe2000f8e18ff */
[----:B------:R-:W-:Y:S01]  /*4a00*/  SHF.L.U32 R15, R11, 0x1f, RZ ;  /* 0x0000001f0b0f7819 */ /* 0x000fe200000006ff */
[----:B------:R-:W-:Y:S02]  /*4a10*/  USHF.L.U32 UR11, UR50, 0x7, URZ ;  /* 0x00000007320b7899 */ /* 0x000fe400080006ff */
[----:B------:R-:W-:Y:S02]  /*4a20*/  UISETP.NE.AND UP0, UPT, UR32, 0x1, UPT ;  /* 0x000000012000788c */ /* 0x000fe4000bf05270 */
[----:B------:R-:W-:Y:S01]  /*4a30*/  UIMAD.WIDE.U32 UR4, UR11, UR33, URZ ;  /* 0x000000210b0472a5 */ /* 0x000fe2000f8e00ff */
[----:B------:R-:W-:Y:S02]  /*4a40*/  ELECT P3, URZ, PT ;  /* 0x0000000000ff782f */ /* 0x000fe40003860000 */
[----:B------:R-:W2:Y:S02]  /*4a50*/  SYNCS.PHASECHK.TRANS64.TRYWAIT P1, [UR7+0x98], R15 ;  /* 0x0000980fff0075a7 */ /* 0x000ea40008021107 */
[----:B------:R-:W-:Y:S02]  /*4a60*/  PLOP3.LUT P2, PT, P2, P3, PT, 0xf2, 0x2f ;  /* 0x00000000002f781c */ /* 0x000fe40001747e72 */
[----:B------:R-:W-:Y:S02]  /*4a70*/  UMOV UR4, UR5 ;  /* 0x0000000500047c82 */ /* 0x000fe40008000000 */
[----:B------:R-:W-:Y:S04]  /*4a80*/  USHF.R.U32.HI UR4, URZ, UR34, UR4 ;  /* 0x00000022ff047299 */ /* 0x000fe80008011604 */
[----:B------:R-:W-:Y:S02]  /*4a90*/  USEL UR12, UR11, UR4, !UP0 ;  /* 0x000000040b0c7287 */ /* 0x000fe4000c000000 */
[----:B------:R-:W-:Y:S02]  /*4aa0*/  UISETP.NE.AND UP0, UPT, UR35, 0x1, UPT ;  /* 0x000000012300788c */ /* 0x000fe4000bf05270 */
[----:B------:R-:W-:Y:S02]  /*4ab0*/  UIMAD.WIDE.U32 UR4, UR12, UR40, URZ ;  /* 0x000000280c0472a5 */ /* 0x000fe4000f8e00ff */
[----:B------:R-:W-:Y:S01]  /*4ac0*/  UIADD3 UR6, UPT, UPT, -UR12, URZ, URZ ;  /* 0x000000ff0c067290 */ /* 0x000fe2000fffe1ff */
[----:B------:R-:W-:Y:S03]  /*4ad0*/  @!P2 IMAD.MOV.U32 R0, RZ, 0x20, RZ ;  /* 0x00000020ff00a824 */ /* 0x000fe600078e00ff */
[----:B------:R-:W-:Y:S01]  /*4ae0*/  UIMAD UR11, UR32, UR6, UR11 ;  /* 0x00000006200b72a4 */ /* 0x000fe2000f8e020b */
[----:B------:R-:W-:Y:S01]  /*4af0*/  @!P2 IMAD.MOV.U32 R0, RZ, 0x400, R0 ;  /* 0x00000400ff00a824 */ /* 0x000fe200078e0000 */
[----:B------:R-:W-:Y:S02]  /*4b00*/  UMOV UR4, UR5 ;  /* 0x0000000500047c82 */ /* 0x000fe40008000000 */
[----:B------:R-:W-:Y:S04]  /*4b10*/  USHF.R.U32.HI UR4, URZ, UR41, UR4 ;  /* 0x00000029ff047299 */ /* 0x000fe80008011604 */
[----:B------:R-:W-:Y:S02]  /*4b20*/  USEL UR13, UR12, UR4, !UP0 ;  /* 0x000000040c0d7287 */ /* 0x000fe4000c000000 */
[----:B------:R-:W-:Y:S02]  /*4b30*/  UISETP.NE.AND UP0, UPT, UR42, 0x1, UPT ;  /* 0x000000012a00788c */ /* 0x000fe4000bf05270 */
[----:B------:R-:W-:Y:S07]  /*4b40*/  UIMAD.WIDE.U32 UR4, UR13, UR43, URZ ;  /* 0x0000002b0d0472a5 */ /* 0x000fee000f8e00ff */
[----:B------:R-:W-:Y:S02]  /*4b50*/  UMOV UR4, UR5 ;  /* 0x0000000500047c82 */ /* 0x000fe40008000000 */
[----:B-1----:R-:W-:Y:S04]  /*4b60*/  USHF.R.U32.HI UR4, URZ, UR48, UR4 ;  /* 0x00000030ff047299 */ /* 0x002fe80008011604 */
[----:B------:R-:W-:Y:S02]  /*4b70*/  USEL UR14, UR13, UR4, !UP0 ;  /* 0x000000040d0e7287 */ /* 0x000fe4000c000000 */
[----:B------:R-:W-:Y:S02]  /*4b80*/  UIADD3 UR4, UPT, UPT, -UR13, URZ, URZ ;  /* 0x000000ff0d047290 */ /* 0x000fe4000fffe1ff */
[----:B------:R-:W-:Y:S02]  /*4b90*/  UIADD3 UR5, UPT, UPT, -UR14, URZ, URZ ;  /* 0x000000ff0e057290 */ /* 0x000fe4000fffe1ff */
[----:B------:R-:W-:Y:S02]  /*4ba0*/  UIMAD UR12, UR35, UR4, UR12 ;  /* 0x00000004230c72a4 */ /* 0x000fe4000f8e020c */
[----:B------:R-:W-:Y:S01]  /*4bb0*/  UIMAD UR13, UR42, UR5, UR13 ;  /* 0x000000052a0d72a4 */ /* 0x000fe2000f8e020d */
[----:B--2---:R-:W-:Y:S11]  /*4bc0*/  @!P1 BRA `(.L_x_70) ;  /* 0x0000003c00649947 */ /* 0x004ff60003800000 */
.L_x_146:
[----:B------:R-:W2:Y:S01]  /*4bd0*/  S2UR UR49, SR_CgaCtaId ;  /* 0x00000000003179c3 */ /* 0x000ea20000008800 */
[----:B------:R-:W-:Y:S01]  /*4be0*/  @!P2 R2UR UR4, R0 ;  /* 0x000000000004a2ca */ /* 0x000fe200000e0000 */
[----:B------:R-:W-:Y:S01]  /*4bf0*/  VOTEU.ALL UP0, P2 ;  /* 0x0000000000ff7886 */ /* 0x000fe20001000000 */
[----:B-1----:R-:W-:Y:S02]  /*4c00*/  @!P2 IADD3 R8, P1, PT, R12, 0x680, RZ ;  /* 0x000006800c08a810 */ /* 0x002fe40007f3e0ff */
[----:B------:R-:W-:Y:S02]  /*4c10*/  @P0 SHF.R.U32.HI R17, RZ, 0x10, R5 ;  /* 0x00000010ff110819 */ /* 0x000fe40000011605 */
[----:B------:R-:W-:Y:S01]  /*4c20*/  @!P2 R2UR UR6, R8 ;  /* 0x000000000806a2ca */ /* 0x000fe200000e0000 */
[----:B------:R-:W-:Y:S01]  /*4c30*/  @!P2 IMAD.X R0, RZ, RZ, R13, P1 ;  /* 0x000000ffff00a224 */ /* 0x000fe200008e060d */
[----:B------:R-:W-:Y:S04]  /*4c40*/  @!UP0 ULEA UR5, UR23, UR24, 0xd ;  /* 0x0000001817058291 */ /* 0x000fe8000f8e68ff */
[----:B------:R-:W-:Y:S02]  /*4c50*/  @!UP0 UIADD3 UR8, UPT, UPT, UR5, 0x200, URZ ;  /* 0x0000020005088890 */ /* 0x000fe4000fffe0ff */
[----:B------:R-:W-:Y:S01]  /*4c60*/  @!UP0 UPRMT UR22, UR4, 0x5410, URZ ;  /* 0x0000541004168896 */ /* 0x000fe200080000ff */
[----:B------:R-:W-:Y:S01]  /*4c70*/  @!P2 R2UR UR4, R0 ;  /* 0x000000000004a2ca */ /* 0x000fe200000e0000 */
[----:B------:R-:W-:Y:S01]  /*4c80*/  UIADD3 UR5, UPT, UPT, UR23, 0x1, URZ ;  /* 0x0000000117057890 */ /* 0x000fe2000fffe0ff */
[----:B------:R-:W-:Y:S02]  /*4c90*/  @!P2 IMAD.MOV.U32 R0, RZ, RZ, 0x2000 ;  /* 0x00002000ff00a424 */ /* 0x000fe400078e00ff */
[----:B------:R-:W-:Y:S01]  /*4ca0*/  IMAD.U32 R18, RZ, RZ, UR6 ;  /* 0x00000006ff127e24 */ /* 0x000fe2000f8e00ff */
[----:B------:R-:W-:Y:S04]  /*4cb0*/  UISETP.NE.AND UP0, UPT, UR5, 0x3, UPT ;  /* 0x000000030500788c */ /* 0x000fe8000bf05270 */
[----:B------:R-:W-:Y:S01]  /*4cc0*/  @!P2 R2UR UR20, R18 ;  /* 0x000000001214a2ca */ /* 0x000fe200000e0000 */
[----:B------:R-:W-:Y:S02]  /*4cd0*/  USEL UR5, UR5, URZ, UP0 ;  /* 0x000000ff05057287 */ /* 0x000fe40008000000 */
[----:B------:R-:W-:Y:S01]  /*4ce0*/  USEL UR23, URZ, 0x1, UP0 ;  /* 0x00000001ff177887 */ /* 0x000fe20008000000 */
[----:B------:R-:W-:Y:S01]  /*4cf0*/  IMAD.U32 R19, RZ, RZ, UR4 ;  /* 0x00000004ff137e24 */ /* 0x000fe2000f8e00ff */
[----:B------:R-:W-:Y:S01]  /*4d00*/  UIADD3 UR4, UPT, UPT, UR7, 0x80, URZ ;  /* 0x0000008007047890 */ /* 0x000fe2000fffe0ff */
[----:B------:R-:W-:Y:S03]  /*4d10*/  VOTEU.ALL UP0, P2 ;  /* 0x0000000000ff7886 */ /* 0x000fe60001000000 */
[----:B------:R-:W-:Y:S01]  /*4d20*/  @!P2 R2UR UR21, R19 ;  /* 0x000000001315a2ca */ /* 0x000fe200000e0000 */
[----:B--2---:R-:W-:Y:S01]  /*4d30*/  UPRMT UR6, UR49, 0x654, UR4 ;  /* 0x0000065431067896 */ /* 0x004fe20008000004 */
[----:B------:R-:W-:Y:S01]  /*4d40*/  LOP3.LUT R11, R11, UR23, RZ, 0x3c, !PT ;  /* 0x000000170b0b7c12 */ /* 0x000fe2000f8e3cff */
[----:B------:R-:W-:Y:S01]  /*4d50*/  @!UP0 UMOV UR9, UR4 ;  /* 0x0000000400098c82 */ /* 0x000fe20008000000 */
[----:B------:R-:W-:Y:S01]  /*4d60*/  @!UP0 UMOV UR10, UR25 ;  /* 0x00000019000a8c82 */ /* 0x000fe20008000000 */
[----:B------:R-:W-:Y:S01]  /*4d70*/  ULEA UR4, UR5, UR24, 0x3 ;  /* 0x0000001805047291 */ /* 0x000fe2000f8e18ff */
[----:B------:R-:W-:Y:S07]  /*4d80*/  SHF.L.U32 R14, R11, 0x1f, RZ ;  /* 0x0000001f0b0e7819 */ /* 0x000fee00000006ff */
[----:B------:R1:W-:Y:S01]  /*4d90*/  @!UP0 UTMALDG.5D.IM2COL [UR8], [UR20], UR22 ;  /* 0x00000008140083b4 */ /* 0x0003e20008060016 */
[----:B------:R1:W-:Y:S01]  /*4da0*/  @!P2 SYNCS.ARRIVE.TRANS64.RED.A0TR RZ, [UR7+0x80], R0 ;  /* 0x00008000ffffa9a7 */ /* 0x0003e20008300407 */
[----:B------:R-:W-:Y:S01]  /*4db0*/  SYNCS.ARRIVE.TRANS64.RED.A1T0 RZ, [UR6], RZ ;  /* 0x000000ffffff79a7 */ /* 0x000fe20008100406 */
[----:B------:R-:W2:Y:S02]  /*4dc0*/  SYNCS.PHASECHK.TRANS64.TRYWAIT P1, [UR4+0x98], R14 ;  /* 0x0000980eff0075a7 */ /* 0x000ea40008021104 */
[----:B-12---:R-:W-:Y:S05]  /*4dd0*/  @!P1 BRA `(.L_x_71) ;  /* 0x0000003800f89947 */ /* 0x006fea0003800000 */
.L_x_148:
[----:B------:R-:W2:Y:S01]  /*4de0*/  S2UR UR21, SR_CgaCtaId ;  /* 0x00000000001579c3 */ /* 0x000ea20000008800 */
[----:B------:R-:W-:Y:S01]  /*4df0*/  UIADD3 UR6, UPT, UPT, UR5, 0x1, URZ ;  /* 0x0000000105067890 */ /* 0x000fe2000fffe0ff */
[----:B------:R-:W-:Y:S01]  /*4e00*/  @!P2 IMAD.MOV.U32 R0, RZ, 0x20, RZ ;  /* 0x00000020ff00a824 */ /* 0x000fe200078e00ff */
[----:B------:R-:W-:Y:S01]  /*4e10*/  UIADD3 UR22, UPT, UPT, UR15, UR45, URZ ;  /* 0x0000002d0f167290 */ /* 0x000fe2000fffe0ff */
[----:B------:R-:W-:Y:S01]  /*4e20*/  @!P2 IADD3 R4, P1, PT, R12, 0x680, RZ ;  /* 0x000006800c04a810 */ /* 0x000fe20007f3e0ff */
[----:B------:R-:W-:Y:S01]  /*4e30*/  UISETP.NE.AND UP0, UPT, UR6, 0x3, UPT ;  /* 0x000000030600788c */ /* 0x000fe2000bf05270 */
[----:B------:R-:W-:Y:S01]  /*4e40*/  @!P2 IMAD.MOV.U32 R0, RZ, 0x400, R0 ;  /* 0x00000400ff00a824 */ /* 0x000fe200078e0000 */
[----:B------:R-:W-:Y:S01]  /*4e50*/  LOP3.LUT R10, R10, 0x1, RZ, 0x3c, !PT ;  /* 0x000000010a0a7812 */ /* 0x000fe200078e3cff */
[----:B------:R-:W-:Y:S02]  /*4e60*/  UIADD3 UR50, UPT, UPT, UR16, UR44, URZ ;  /* 0x0000002c10327290 */ /* 0x000fe4000fffe0ff */
[----:B------:R-:W-:Y:S01]  /*4e70*/  USEL UR23, UR6, URZ, UP0 ;  /* 0x000000ff06177287 */ /* 0x000fe20008000000 */
[----:B------:R-:W-:Y:S01]  /*4e80*/  @!P2 R2UR UR6, R0 ;  /* 0x000000000006a2ca */ /* 0x000fe200000e0000 */
[----:B------:R-:W-:Y:S01]  /*4e90*/  @!P2 IMAD.X R0, RZ, RZ, R13, P1 ;  /* 0x000000ffff00a224 */ /* 0x000fe200008e060d */
[----:B------:R-:W-:Y:S01]  /*4ea0*/  PLOP3.LUT P0, PT, PT, PT, UP0, 0x80, 0x8 ;  /* 0x000000000008781c */ /* 0x000fe20003f0f008 */
[----:B------:R-:W-:Y:S01]  /*4eb0*/  UPLOP3.LUT UP4, UPT, UPT, UPT, UPT, 0x80, 0x8 ;  /* 0x000000000008789c */ /* 0x000fe20003f8f070 */
[----:B------:R-:W-:Y:S05]  /*4ec0*/  VOTEU.ALL UP0, P2 ;  /* 0x0000000000ff7886 */ /* 0x000fea0001000000 */
[----:B------:R-:W-:Y:S02]  /*4ed0*/  @!UP0 ULEA UR5, UR5, UR24, 0xd ;  /* 0x0000001805058291 */ /* 0x000fe4000f8e68ff */
[----:B------:R-:W-:Y:S02]  /*4ee0*/  @!UP0 UIADD3 UR10, UPT, UPT, UR25, 0x20, URZ ;  /* 0x00000020190a8890 */ /* 0x000fe4000fffe0ff */
[----:B------:R-:W-:Y:S02]  /*4ef0*/  @!UP0 UIADD3 UR8, UPT, UPT, UR5, 0x200, URZ ;  /* 0x0000020005088890 */ /* 0x000fe4000fffe0ff */
[----:B------:R-:W-:Y:S01]  /*4f00*/  @!UP0 UPRMT UR20, UR6, 0x5410, URZ ;  /* 0x0000541006148896 */ /* 0x000fe200080000ff */
[----:B------:R-:W-:Y:S01]  /*4f10*/  @!P2 R2UR UR6, R4 ;  /* 0x000000000406a2ca */ /* 0x000fe200000e0000 */
[----:B------:R-:W-:Y:S01]  /*4f20*/  VOTEU.ALL UP0, P2 ;  /* 0x0000000000ff7886 */ /* 0x000fe20001000000 */
[----:B------:R-:W-:Y:S02]  /*4f30*/  @!P2 R2UR UR5, R0 ;  /* 0x000000000005a2ca */ /* 0x000fe400000e0000 */
[----:B------:R-:W-:Y:S04]  /*4f40*/  SEL R0, RZ, 0x1, P0 ;  /* 0x00000001ff007807 */ /* 0x000fe80000000000 */
[----:B------:R-:W-:Y:S05]  /*4f50*/  LOP3.LUT R11, R11, R0, RZ, 0x3c, !PT ;  /* 0x000000000b0b7212 */ /* 0x000fea00078e3cff */
[----:B------:R-:W-:Y:S02]  /*4f60*/  IMAD.U32 R4, RZ, RZ, UR6 ;  /* 0x00000006ff047e24 */ /* 0x000fe4000f8e00ff */
[----:B-1----:R-:W-:Y:S01]  /*4f70*/  IMAD.U32 R5, RZ, RZ, UR5 ;  /* 0x00000005ff057e24 */ /* 0x002fe2000f8e00ff */
[----:B------:R-:W-:Y:S02]  /*4f80*/  UIADD3 UR5, UPT, UPT, UR4, 0x80, URZ ;  /* 0x0000008004057890 */ /* 0x000fe4000fffe0ff */
[----:B------:R-:W-:Y:S02]  /*4f90*/  @!P2 R2UR UR6, R4 ;  /* 0x000000000406a2ca */ /* 0x000fe400000e0000 */
[----:B------:R-:W-:Y:S03]  /*4fa0*/  @!P2 R2UR UR7, R5 ;  /* 0x000000000507a2ca */ /* 0x000fe600000e0000 */
[----:B------:R-:W-:Y:S01]  /*4fb0*/  @!UP0 UMOV UR9, UR5 ;  /* 0x0000000500098c82 */ /* 0x000fe20008000000 */
[----:B--2---:R-:W-:Y:S09]  /*4fc0*/  UPRMT UR5, UR21, 0x654, UR5 ;  /* 0x0000065415057896 */ /* 0x004ff20008000005 */
[----:B------:R2:W-:Y:S01]  /*4fd0*/  @!UP0 UTMALDG.5D.IM2COL [UR8], [UR6], UR20 ;  /* 0x00000008060083b4 */ /* 0x0005e20008060014 */
[----:B------:R2:W-:Y:S01]  /*4fe0*/  @!P2 SYNCS.ARRIVE.TRANS64.RED.A0TR RZ, [UR4+0x80], R9 ;  /* 0x00008009ffffa9a7 */ /* 0x0005e20008300404 */
[----:B------:R-:W-:Y:S01]  /*4ff0*/  SYNCS.ARRIVE.TRANS64.RED.A1T0 RZ, [UR5], RZ ;  /* 0x000000ffffff79a7 */ /* 0x000fe20008100405 */
[----:B------:R-:W-:Y:S05]  /*5000*/  BRA.U UP1, `(.L_x_72) ;  /* 0xfffffff101a47547 */ /* 0x000fea000b83ffff */
[----:B------:R-:W-:Y:S01]  /*5010*/  UIADD3 UR5, UPT, UPT, UR24, 0x98, URZ ;  /* 0x0000009818057890 */ /* 0x000fe2000fffe0ff */
[----:B------:R-:W-:-:S03]  /*5020*/  SHF.L.U32 R3, R11, 0x1f, RZ ;  /* 0x0000001f0b037819 */ /* 0x000fc600000006ff */
[----:B------:R-:W-:-:S09]  /*5030*/  ULEA UR4, UR23, UR5, 0x3 ;  /* 0x0000000517047291 */ /* 0x000fd2000f8e18ff */
[----:B------:R-:W1:Y:S02]  /*5040*/  SYNCS.PHASECHK.TRANS64.TRYWAIT P0, [UR4], R3 ;  /* 0x00000003ff0075a7 */ /* 0x000e640008001104 */
[----:B-1----:R-:W-:Y:S05]  /*5050*/  @!P0 BRA `(.L_x_73) ;  /* 0x0000003800708947 */ /* 0x002fea0003800000 */
.L_x_150:
[----:B------:R-:W-:-:S04]  /*5060*/  UIADD3 UR4, UPT, UPT, UR23, 0x1, URZ ;  /* 0x0000000117047890 */ /* 0x000fc8000fffe0ff */
[----:B------:R-:W-:-:S04]  /*5070*/  UISETP.NE.AND UP0, UPT, UR4, 0x3, UPT ;  /* 0x000000030400788c */ /* 0x000fc8000bf05270 */
[----:B------:R-:W-:Y:S02]  /*5080*/  USEL UR4, UR4, URZ, UP0 ;  /* 0x000000ff04047287 */ /* 0x000fe40008000000 */
[----:B------:R-:W-:-:S04]  /*5090*/  PLOP3.LUT P0, PT, PT, PT, UP0, 0x80, 0x8 ;  /* 0x000000000008781c */ /* 0x000fc80003f0f008 */
[----:B------:R-:W-:Y:S01]  /*50a0*/  SEL R2, RZ, 0x1, P0 ;  /* 0x00000001ff027807 */ /* 0x000fe20000000000 */
[----:B-1----:R-:W-:-:S03]  /*50b0*/  IMAD.U32 R0, RZ, RZ, UR4 ;  /* 0x00000004ff007e24 */ /* 0x002fc6000f8e00ff */
[----:B------:R-:W-:Y:S01]  /*50c0*/  LOP3.LUT R11, R11, R2, RZ, 0x3c, !PT ;  /* 0x000000020b0b7212 */ /* 0x000fe200078e3cff */
[C---:B------:R-:W-:Y:S01]  /*50d0*/  VIADD R4, R0.reuse, 0x1 ;  /* 0x0000000100047836 */ /* 0x040fe20000000000 */
[----:B------:R-:W-:Y:S02]  /*50e0*/  LEA R2, R0, UR5, 0x3 ;  /* 0x0000000500027c11 */ /* 0x000fe4000f8e18ff */
[----:B------:R-:W-:Y:S02]  /*50f0*/  SHF.L.U32 R3, R11, 0x1f, RZ ;  /* 0x0000001f0b037819 */ /* 0x000fe400000006ff */
[----:B------:R-:W-:Y:S02]  /*5100*/  ISETP.NE.AND P0, PT, R4, 0x3, PT ;  /* 0x000000030400780c */ /* 0x000fe40003f05270 */
[----:B------:R-:W1:Y:S02]  /*5110*/  SYNCS.PHASECHK.TRANS64.TRYWAIT P1, [R2+URZ], R3 ;  /* 0x00000003020075a7 */ /* 0x000e6400080211ff */
[----:B------:R-:W-:-:S02]  /*5120*/  SEL R0, RZ, 0x1, P0 ;  /* 0x00000001ff007807 */ /* 0x000fc40000000000 */
[----:B------:R-:W-:Y:S02]  /*5130*/  SEL R4, R4, RZ, P0 ;  /* 0x000000ff04047207 */ /* 0x000fe40000000000 */
[----:B------:R-:W-:Y:S01]  /*5140*/  LOP3.LUT R0, R11, R0, RZ, 0x3c, !PT ;  /* 0x000000000b007212 */ /* 0x000fe200078e3cff */
[----:B-1----:R-:W-:Y:S06]  /*5150*/  @!P1 BRA `(.L_x_74) ;  /* 0x0000003800489947 */ /* 0x002fec0003800000 */
.L_x_151:
[----:B------:R-:W-:Y:S02]  /*5160*/  LEA R4, R4, UR5, 0x3 ;  /* 0x0000000504047c11 */ /* 0x000fe4000f8e18ff */
[----:B-1----:R-:W-:-:S07]  /*5170*/  SHF.L.U32 R3, R0, 0x1f, RZ ;  /* 0x0000001f00037819 */ /* 0x002fce00000006ff */
.L_x_75:
[----:B-1----:R1:W4:Y:S02]  /*5180*/  SYNCS.PHASECHK.TRANS64.TRYWAIT P0, [R4+URZ], R3 ;  /* 0x00000003040075a7 */ /* 0x00232400080011ff */
[----:B----4-:R-:W-:Y:S05]  /*5190*/  @!P0 NANOSLEEP.SYNCS 0x989680 ;  /* 0x009896800000895d */ /* 0x010fea0003900000 */
[----:B------:R-:W4:Y:S02]  /*51a0*/  @!P0 SYNCS.PHASECHK.TRANS64 P0, [R4+URZ], R3 ;  /* 0x00000003040085a7 */ /* 0x000f2400080010ff */
[----:B--234-:R-:W-:Y:S05]  /*51b0*/  @P0 EXIT ;  /* 0x000000000000094d */ /* 0x01cfea0003800000 */
[----:B------:R-:W-:Y:S05]  /*51c0*/  BRA `(.L_x_75) ;  /* 0xfffffffc00ec7947 */ /* 0x000fea000383ffff */
.L_x_63:
[----:B------:R-:W-:-:S06]  /*51d0*/  UISETP.GE.AND UP0, UPT, UR15, 0x4, UPT ;  /* 0x000000040f00788c */ /* 0x000fcc000bf06270 */
[----:B------:R-:W-:-:S13]  /*51e0*/  PLOP3.LUT P0, PT, PT, PT, UP0, 0x80, 0x8 ;  /* 0x000000000008781c */ /* 0x000fda0003f0f008 */
[----:B-1----:R-:W-:Y:S05]  /*51f0*/  @!P0 EXIT ;  /* 0x000000000000894d */ /* 0x002fea0003800000 */
[----:B------:R-:W1:Y:S08]  /*5200*/  S2UR UR4, SR_CgaCtaId ;  /* 0x00000000000479c3 */ /* 0x000e700000008800 */
[----:B------:R-:W-:Y:S01]  /*5210*/  BAR.SYNC.DEFER_BLOCKING 0x6, 0xa0 ;  /* 0x0182800000007b1d */ /* 0x000fe20000010000 */
[C---:B------:R-:W-:Y:S01]  /*5220*/  IMAD.SHL.U32 R0, R99.reuse, 0x20, RZ ;  /* 0x0000002063007824 */ /* 0x040fe200078e00ff */
[C---:B------:R-:W-:Y:S01]  /*5230*/  LOP3.LUT R104, R99.reuse, 0x2, RZ, 0xc0, !PT ;  /* 0x0000000263687812 */ /* 0x040fe200078ec0ff */
[C---:B------:R-:W-:Y:S01]  /*5240*/  IMAD.SHL.U32 R107, R99.reuse, 0x4, RZ ;  /* 0x00000004636b7824 */ /* 0x040fe200078e00ff */
[C---:B------:R-:W-:Y:S01]  /*5250*/  LOP3.LUT R89, R99.reuse, 0x60, RZ, 0xc0, !PT ;  /* 0x0000006063597812 */ /* 0x040fe200078ec0ff */
[----:B------:R-:W-:Y:S01]  /*5260*/  IMAD.U32 R37, R99, 0x10000, RZ ;  /* 0x0001000063257824 */ /* 0x000fe200078e00ff */
[----:B------:R-:W-:-:S02]  /*5270*/  UMOV UR49, 0x400 ;  /* 0x0000040000317882 */ /* 0x000fc40000000000 */
[----:B------:R-:W2:Y:S01]  /*5280*/  LDC.64 R76, c[0x0][0x988] ;  /* 0x00026200ff4c7b82 */ /* 0x000ea20000000a00 */
[----:B------:R-:W-:Y:S01]  /*5290*/  LOP3.LUT R6, R0, 0xc0, RZ, 0xc0, !PT ;  /* 0x000000c000067812 */ /* 0x000fe200078ec0ff */
[----:B------:R-:W-:Y:S01]  /*52a0*/  HFMA2 R46, -RZ, RZ, 0, 0 ;  /* 0x00000000ff2e7431 */ /* 0x000fe200000001ff */
[----:B------:R-:W-:Y:S01]  /*52b0*/  LOP3.LUT R99, R99, 0x4, RZ, 0xc0, !PT ;  /* 0x0000000463637812 */ /* 0x000fe200078ec0ff */
[----:B------:R-:W-:Y:S01]  /*52c0*/  IMAD.MOV.U32 R88, RZ, RZ, 0x1 ;  /* 0x00000001ff587424 */ /* 0x000fe200078e00ff */
[----:B------:R-:W-:Y:S01]  /*52d0*/  LOP3.LUT R107, R6, 0x18, R107, 0xf8, !PT ;  /* 0x00000018066b7812 */ /* 0x000fe200078ef86b */
[----:B------:R-:W-:Y:S01]  /*52e0*/  IMAD.MOV.U32 R36, RZ, RZ, RZ ;  /* 0x000000ffff247224 */ /* 0x000fe200078e00ff */
[----:B------:R-:W-:Y:S01]  /*52f0*/  IADD3 R106, PT, PT, -R99, 0x2, RZ ;  /* 0x00000002636a7810 */ /* 0x000fe20007ffe1ff */
[----:B------:R-:W3:Y:S01]  /*5300*/  LDC.64 R78, c[0x0][0x990] ;  /* 0x00026400ff4e7b82 */ /* 0x000ee20000000a00 */
[----:B------:R-:W-:Y:S02]  /*5310*/  LOP3.LUT R107, R107, 0xf20, R0, 0xf8, !PT ;  /* 0x00000f206b6b7812 */ /* 0x000fe400078ef800 */
[----:B------:R-:W-:-:S02]  /*5320*/  CS2R R86, SRZ ;  /* 0x0000000000567805 */ /* 0x000fc4000001ff00 */
[----:B------:R-:W-:Y:S01]  /*5330*/  LOP3.LUT R37, R37, 0x600000, RZ, 0xc0, !PT ;  /* 0x0060000025257812 */ /* 0x000fe200078ec0ff */
[----:B------:R-:W-:Y:S01]  /*5340*/  IMAD.MOV R104, RZ, RZ, -R104 ;  /* 0x000000ffff687224 */ /* 0x000fe200078e0a68 */
[----:B------:R-:W-:Y:S01]  /*5350*/  IADD3 R99, PT, PT, -R99, RZ, RZ ;  /* 0x000000ff63637210 */ /* 0x000fe20007ffe1ff */
[----:B------:R-:W-:Y:S01]  /*5360*/  IMAD.SHL.U32 R106, R106, 0x10, RZ ;  /* 0x000000106a6a7824 */ /* 0x000fe200078e00ff */
[----:B------:R-:W4:Y:S01]  /*5370*/  LDCU UR54, c[0x0][0x370] ;  /* 0x00006e00ff3677ac */ /* 0x000f220008000800 */
[----:B-1----:R-:W-:Y:S01]  /*5380*/  ULEA UR49, UR4, UR49, 0x18 ;  /* 0x0000003104317291 */ /* 0x002fe2000f8ec0ff */
[----:B------:R-:W1:Y:S01]  /*5390*/  LDCU.64 UR4, c[0x0][0x9a8] ;  /* 0x00013500ff0477ac */ /* 0x000e620008000a00 */
[----:B------:R-:W2:Y:S07]  /*53a0*/  LDCU UR48, c[0x0][0xc0c] ;  /* 0x00018180ff3077ac */ /* 0x000eae0008000800 */
[----:B------:R-:W4:Y:S01]  /*53b0*/  LDS R2, [UR49+0x110] ;  /* 0x00011031ff027984 */ /* 0x000f220008000800 */
[----:B------:R-:W2:Y:S01]  /*53c0*/  LDCU UR38, c[0x0][0xc30] ;  /* 0x00018600ff2677ac */ /* 0x000ea20008000800 */
[----:B------:R-:W2:Y:S01]  /*53d0*/  LDCU.64 UR62, c[0x0][0x988] ;  /* 0x00013100ff3e77ac */ /* 0x000ea20008000a00 */
[----:B------:R-:W2:Y:S01]  /*53e0*/  LDCU.64 UR46, c[0x0][0xc28] ;  /* 0x00018500ff2e77ac */ /* 0x000ea20008000a00 */
[----:B-1----:R-:W-:Y:S01]  /*53f0*/  IMAD.U32 R93, RZ, RZ, UR4 ;  /* 0x00000004ff5d7e24 */ /* 0x002fe2000f8e00ff */
[----:B------:R-:W-:Y:S01]  /*5400*/  MOV R92, UR5 ;  /* 0x00000005005c7c02 */ /* 0x000fe20008000f00 */
[----:B------:R-:W1:Y:S01]  /*5410*/  LDCU.128 UR4, c[0x0][0xb80] ;  /* 0x00017000ff0477ac */ /* 0x000e620008000c00 */
[----:B------:R-:W2:Y:S01]  /*5420*/  LDCU.64 UR60, c[0x0][0x9b0] ;  /* 0x00013600ff3c77ac */ /* 0x000ea20008000a00 */
[----:B------:R-:W2:Y:S01]  /*5430*/  LDCU.128 UR56, c[0x0][0xc10] ;  /* 0x00018200ff3877ac */ /* 0x000ea20008000c00 */
[----:B------:R-:W2:Y:S01]  /*5440*/  LDCU UR53, c[0x0][0x374] ;  /* 0x00006e80ff3577ac */ /* 0x000ea20008000800 */
[----:B------:R-:W-:Y:S01]  /*5450*/  UMOV UR51, URZ ;  /* 0x000000ff00337c82 */ /* 0x000fe20008000000 */
[----:B------:R-:W-:Y:S01]  /*5460*/  UMOV UR52, URZ ;  /* 0x000000ff00347c82 */ /* 0x000fe20008000000 */
[----:B-1----:R-:W-:Y:S01]  /*5470*/  IMAD.U32 R97, RZ, RZ, UR4 ;  /* 0x00000004ff617e24 */ /* 0x002fe2000f8e00ff */
[----:B------:R-:W-:Y:S01]  /*5480*/  UIADD3 UR4, UPT, UPT, UR49, 0x200, URZ ;  /* 0x0000020031047890 */ /* 0x000fe2000fffe0ff */
[----:B------:R-:W-:Y:S01]  /*5490*/  IMAD.U32 R96, RZ, RZ, UR5 ;  /* 0x00000005ff607e24 */ /* 0x000fe2000f8e00ff */
[----:B------:R-:W-:Y:S01]  /*54a0*/  MOV R95, UR6 ;  /* 0x00000006005f7c02 */ /* 0x000fe20008000f00 */
[----:B------:R-:W-:-:S03]  /*54b0*/  IMAD.U32 R94, RZ, RZ, UR7 ;  /* 0x00000007ff5e7e24 */ /* 0x000fc6000f8e00ff */
[----:B------:R-:W-:Y:S01]  /*54c0*/  IMAD.U32 R0, RZ, RZ, UR4 ;  /* 0x00000004ff007e24 */ /* 0x000fe2000f8e00ff */
[----:B------:R-:W-:Y:S01]  /*54d0*/  LEA R107, R107, UR4, 0x1 ;  /* 0x000000046b6b7c11 */ /* 0x000fe2000f8e08ff */
[C---:B----4-:R-:W-:Y:S01]  /*54e0*/  VIADD R3, R2.reuse, 0x40 ;  /* 0x0000004002037836 */ /* 0x050fe20000000000 */
[----:B------:R-:W-:-:S04]  /*54f0*/  LOP3.LUT R2, R2, 0xffff, RZ, 0xc0, !PT ;  /* 0x0000ffff02027812 */ /* 0x000fc800078ec0ff */
[----:B------:R-:W-:-:S05]  /*5500*/  LOP3.LUT R3, R3, 0xffff, RZ, 0xc0, !PT ;  /* 0x0000ffff03037812 */ /* 0x000fca00078ec0ff */
[----:B--23--:R1:W-:Y:S02]  /*5510*/  STL.64 [R1], R2 ;  /* 0x0000000201007387 */ /* 0x00c3e40000100a00 */
.L_x_106:
[----:B-1----:R-:W-:Y:S04]  /*5520*/  SHF.L.U32 R3, R86, 0x1f, RZ ;  /* 0x0000001f56037819 */ /* 0x002fe800000006ff */
[----:B------:R-:W1:Y:S02]  /*5530*/  SYNCS.PHASECHK.TRANS64.TRYWAIT P0, [UR49+0xc0], R3 ;  /* 0x0000c003ff0075a7 */ /* 0x000e640008001131 */
[----:B-1----:R-:W-:Y:S05]  /*5540*/  @!P0 BRA `(.L_x_76) ;  /* 0x0000003400608947 */ /* 0x002fea0003800000 */
.L_x_153:
[----:B------:R-:W2:Y:S01]  /*5550*/  LDS.128 R4, [UR49+0x100] ;  /* 0x00010031ff047984 */ /* 0x000ea20008000c00 */
[----:B------:R-:W-:Y:S01]  /*5560*/  UIADD3 UR4, UPT, UPT, UR49, 0xc8, URZ ;  /* 0x000000c831047890 */ /* 0x000fe2000fffe0ff */
[----:B------:R-:W-:Y:S01]  /*5570*/  IMAD R2, R36, 0x4, R1 ;  /* 0x0000000424027824 */ /* 0x000fe200078e0201 */
[----:B------:R-:W-:Y:S01]  /*5580*/  UISETP.GE.AND UP0, UPT, UR39, 0x1, UPT ;  /* 0x000000012700788c */ /* 0x000fe2000bf06270 */
[----:B------:R-:W-:Y:S01]  /*5590*/  @!PT LDS RZ, [RZ] ;  /* 0x00000000fffff984 */ /* 0x000fe20000000800 */
[----:B------:R-:W-:Y:S01]  /*55a0*/  @!PT LDS RZ, [RZ] ;  /* 0x00000000fffff984 */ /* 0x000fe20000000800 */
[----:B------:R-:W-:Y:S01]  /*55b0*/  @!PT LDS RZ, [RZ] ;  /* 0x00000000fffff984 */ /* 0x000fe20000000800 */
[----:B------:R-:W-:Y:S01]  /*55c0*/  @!PT LDS RZ, [RZ] ;  /* 0x00000000fffff984 */ /* 0x000fe20000000800 */
[----:B------:R3:W-:Y:S06]  /*55d0*/  MEMBAR.ALL.CTA ;  /* 0x0000000000007992 */ /* 0x0007ec0000008000 */
[----:B---3--:R-:W3:Y:S01]  /*55e0*/  FENCE.VIEW.ASYNC.S ;  /* 0x00000000000073c6 */ /* 0x008ee20000000000 */
[----:B------:R-:W-:Y:S09]  /*55f0*/  UPRMT UR4, URZ, 0x654, UR4 ;  /* 0x00000654ff047896 */ /* 0x000ff20008000004 */
[----:B---3--:R-:W-:Y:S01]  /*5600*/  SYNCS.ARRIVE.TRANS64.RED.A1T0 RZ, [UR4], RZ ;  /* 0x000000ffffff79a7 */ /* 0x008fe20008100404 */
[----:B------:R-:W5:Y:S01]  /*5610*/  LDL R2, [R2] ;  /* 0x0000000002027983 */ /* 0x000f620000100800 */
[----:B--2---:R-:W-:Y:S11]  /*5620*/  LOP3.LUT P0, RZ, R6, 0x1, RZ, 0xc0, !PT ;  /* 0x0000000106ff7812 */ /* 0x004ff6000780c0ff */
[----:B------:R-:W-:Y:S02]  /*5630*/  @!UPT UIADD3 URZ, UPT, UPT, URZ, URZ, URZ ;  /* 0x000000fffffff290 */ /* 0x000fe4000fffe0ff */
[----:B------:R-:W-:Y:S01]  /*5640*/  VOTEU.ANY UP1, P0 ;  /* 0x0000000000ff7886 */ /* 0x000fe20000020100 */
[----:B------:R-:W-:Y:S01]  /*5650*/  PLOP3.LUT P0, PT, PT, PT, UP1, 0x80, 0x8 ;  /* 0x000000000008781c */ /* 0x000fe20003f0f018 */
[----:B------:R-:W-:Y:S11]  /*5660*/  UP2UR UR55, UPR, URZ, 0x2 ;  /* 0x00000002ff377883 */ /* 0x000ff60008000000 */
[----:B------:R-:W-:Y:S01]  /*5670*/  @!UPT UIADD3 URZ, UPT, UPT, URZ, URZ, URZ ;  /* 0x000000fffffff290 */ /* 0x000fe2000fffe0ff */
[----:B-1----:R-:W-:Y:S02]  /*5680*/  @P0 MOV R3, R4 ;  /* 0x0000000400030202 */ /* 0x002fe40000000f00 */
[----:B------:R-:W-:Y:S02]  /*5690*/  @P0 LOP3.LUT R0, R5, 0xffff, RZ, 0xc0, !PT ;  /* 0x0000ffff05000812 */ /* 0x000fe400078ec0ff */
[----:B------:R-:W-:Y:S02]  /*56a0*/  @P0 R2UR UR5, R3 ;  /* 0x00000000030502ca */ /* 0x000fe400000e0000 */
[----:B------:R-:W-:Y:S11]  /*56b0*/  @P0 R2UR UR4, R0 ;  /* 0x00000000000402ca */ /* 0x000ff600000e0000 */
[----:B------:R-:W-:Y:S02]  /*56c0*/  @UP1 UMOV UR37, UR5 ;  /* 0x0000000500251c82 */ /* 0x000fe40008000000 */
[----:B------:R-:W-:Y:S01]  /*56d0*/  @UP1 UMOV UR36, UR4 ;  /* 0x0000000400241c82 */ /* 0x000fe20008000000 */
[----:B------:R-:W-:Y:S05]  /*56e0*/  BRA.U !UP0, `(.L_x_77) ;  /* 0x0000000108cc7547 */ /* 0x000fea000b800000 */
[----:B------:R-:W1:Y:S01]  /*56f0*/  LDCU UR9, c[0x0][0xc20] ;  /* 0x00018400ff0977ac */ /* 0x000e620008000800 */
[----:B------:R-:W-:Y:S02]  /*5700*/  UIMAD.WIDE.U32 UR4, UR53, UR59, URZ ;  /* 0x0000003b350472a5 */ /* 0x000fe4000f8e00ff */
[----:B------:R-:W-:Y:S02]  /*5710*/  UIMAD.WIDE.U32 UR6, UR54, UR56, URZ ;  /* 0x00000038360672a5 */ /* 0x000fe4000f8e00ff */
[----:B------:R-:W-:Y:S02]  /*5720*/  UIMAD.WIDE.U32 UR10, UR36, UR59, URZ ;  /* 0x0000003b240a72a5 */ /* 0x000fe4000f8e00ff */
[----:B------:R-:W-:Y:S02]  /*5730*/  UISETP.NE.AND UP0, UPT, UR58, 0x1, UPT ;  /* 0x000000013a00788c */ /* 0x000fe4000bf05270 */
[----:B------:R-:W-:Y:S02]  /*5740*/  UISETP.NE.AND UP1, UPT, UR48, 0x1, UPT ;  /* 0x000000013000788c */ /* 0x000fe4000bf25270 */
[----:B------:R-:W-:Y:S02]  /*5750*/  UISETP.NE.AND UP2, UPT, UR39, 0x1, UPT ;  /* 0x000000012700788c */ /* 0x000fe4000bf45270 */
[----:B------:R-:W-:Y:S01]  /*5760*/  UIMAD.WIDE.U32 UR12, UR37, UR56, URZ ;  /* 0x00000038250c72a5 */ /* 0x000fe2000f8e00ff */
[----:B------:R-:W-:Y:S01]  /*5770*/  UMOV UR4, UR5 ;  /* 0x0000000500047c82 */ /* 0x000fe20008000000 */
[----:B------:R-:W-:Y:S01]  /*5780*/  UMOV UR6, UR11 ;  /* 0x0000000b00067c82 */ /* 0x000fe20008000000 */
[----:B-1----:R-:W-:Y:S03]  /*5790*/  USHF.R.U32.HI UR8, URZ, UR9, UR4 ;  /* 0x00000009ff087299 */ /* 0x002fe60008011604 */
[----:B------:R-:W-:Y:S02]  /*57a0*/  UMOV UR4, UR7 ;  /* 0x0000000700047c82 */ /* 0x000fe40008000000 */
[----:B------:R-:W-:Y:S02]  /*57b0*/  USHF.R.U32.HI UR5, URZ, UR57, UR4 ;  /* 0x00000039ff057299 */ /* 0x000fe40008011604 */
[----:B------:R-:W-:Y:S02]  /*57c0*/  USEL UR4, UR53, UR8, !UP0 ;  /* 0x0000000835047287 */ /* 0x000fe4000c000000 */
[----:B------:R-:W-:Y:S02]  /*57d0*/  USHF.R.U32.HI UR8, URZ, UR9, UR6 ;  /* 0x00000009ff087299 */ /* 0x000fe40008011606 */
[----:B------:R-:W-:Y:S02]  /*57e0*/  UIMAD.WIDE.U32 UR6, UR4, UR46, URZ ;  /* 0x0000002e040672a5 */ /* 0x000fe4000f8e00ff */
[----:B------:R-:W-:Y:S02]  /*57f0*/  USEL UR9, UR54, UR5, !UP1 ;  /* 0x0000000536097287 */ /* 0x000fe4000c800000 */
[----:B------:R-:W-:Y:S02]  /*5800*/  USEL UR8, UR36, UR8, !UP0 ;  /* 0x0000000824087287 */ /* 0x000fe4000c000000 */
[----:B------:R-:W-:Y:S01]  /*5810*/  UIMAD.WIDE.U32 UR10, UR9, UR46, URZ ;  /* 0x0000002e090a72a5 */ /* 0x000fe2000f8e00ff */
[----:B------:R-:W-:Y:S01]  /*5820*/  UMOV UR6, UR7 ;  /* 0x0000000700067c82 */ /* 0x000fe20008000000 */
[----:B------:R-:W-:Y:S01]  /*5830*/  UMOV UR5, UR13 ;  /* 0x0000000d00057c82 */ /* 0x000fe20008000000 */
[----:B------:R-:W-:Y:S02]  /*5840*/  @UP2 USHF.R.U32.HI UR4, URZ, UR47, UR6 ;  /* 0x0000002fff042299 */ /* 0x000fe40008011606 */
[----:B------:R-:W-:Y:S02]  /*5850*/  USHF.R.U32.HI UR5, URZ, UR57, UR5 ;  /* 0x00000039ff057299 */ /* 0x000fe40008011605 */
[----:B------:R-:W-:Y:S02]  /*5860*/  UIMAD UR4, UR39, UR4, URZ ;  /* 0x00000004270472a4 */ /* 0x000fe4000f8e02ff */
[----:B------:R-:W-:Y:S02]  /*5870*/  USEL UR5, UR37, UR5, !UP1 ;  /* 0x0000000525057287 */ /* 0x000fe4000c800000 */
[----:B------:R-:W-:Y:S01]  /*5880*/  UISETP.GE.AND UP0, UPT, UR8, UR4, UPT ;  /* 0x000000040800728c */ /* 0x000fe2000bf06270 */
[----:B------:R-:W-:Y:S01]  /*5890*/  UMOV UR6, UR11 ;  /* 0x0000000b00067c82 */ /* 0x000fe20008000000 */
[----:B------:R-:W-:Y:S02]  /*58a0*/  UIMAD.WIDE.U32 UR10, UR8, UR46, URZ ;  /* 0x0000002e080a72a5 */ /* 0x000fe4000f8e00ff */
[----:B------:R-:W-:Y:S04]  /*58b0*/  @UP2 USHF.R.U32.HI UR9, URZ, UR47, UR6 ;  /* 0x0000002fff092299 */ /* 0x000fe80008011606 */
[----:B------:R-:W-:Y:S01]  /*58c0*/  UIMAD UR6, UR39, UR9, URZ ;  /* 0x00000009270672a4 */ /* 0x000fe2000f8e02ff */
[----:B------:R-:W-:Y:S03]  /*58d0*/  UMOV UR4, UR11 ;  /* 0x0000000b00047c82 */ /* 0x000fe60008000000 */
[----:B------:R-:W-:Y:S02]  /*58e0*/  UISETP.GE.OR UP0, UPT, UR5, UR6, UP0 ;  /* 0x000000060500728c */ /* 0x000fe40008706670 */
[----:B------:R-:W-:Y:S02]  /*58f0*/  USHF.R.U32.HI UR4, URZ, UR47, UR4 ;  /* 0x0000002fff047299 */ /* 0x000fe40008011604 */
[----:B------:R-:W-:Y:S02]  /*5900*/  UIMAD.WIDE.U32 UR6, UR5, UR46, URZ ;  /* 0x0000002e050672a5 */ /* 0x000fe4000f8e00ff */
[----:B------:R-:W-:Y:S02]  /*5910*/  USEL UR11, UR8, UR4, !UP2 ;  /* 0x00000004080b7287 */ /* 0x000fe4000d000000 */
[----:B------:R-:W-:Y:S02]  /*5920*/  UIADD3 UR6, UPT, UPT, -UR5, URZ, URZ ;  /* 0x000000ff05067290 */ /* 0x000fe4000fffe1ff */
[----:B------:R-:W-:Y:S02]  /*5930*/  UIADD3 UR10, UPT, UPT, -UR11, URZ, URZ ;  /* 0x000000ff0b0a7290 */ /* 0x000fe4000fffe1ff */
[----:B------:R-:W-:Y:S02]  /*5940*/  UIMAD UR6, UR48, UR6, UR37 ;  /* 0x00000006300672a4 */ /* 0x000fe4000f8e0225 */
[----:B------:R-:W-:Y:S01]  /*5950*/  UIMAD UR10, UR39, UR10, UR8 ;  /* 0x0000000a270a72a4 */ /* 0x000fe2000f8e0208 */
[----:B------:R-:W-:Y:S01]  /*5960*/  @!UP0 UMOV UR4, UR7 ;  /* 0x0000000700048c82 */ /* 0x000fe20008000000 */
[----:B------:R-:W-:Y:S02]  /*5970*/  UIADD3 UR7, UPT, UPT, -UR8, URZ, URZ ;  /* 0x000000ff08077290 */ /* 0x000fe4000fffe1ff */
[----:B------:R-:W-:Y:S04]  /*5980*/  @!UP0 USHF.R.U32.HI UR4, URZ, UR47, UR4 ;  /* 0x0000002fff048299 */ /* 0x000fe80008011604 */
[----:B------:R-:W-:Y:S04]  /*5990*/  @!UP0 USEL UR4, UR5, UR4, !UP2 ;  /* 0x0000000405048287 */ /* 0x000fe8000d000000 */
[----:B------:R-:W-:Y:S02]  /*59a0*/  @!UP0 UIMAD UR9, UR9, UR10, UR4 ;  /* 0x0000000a090982a4 */ /* 0x000fe4000f8e0204 */
[----:B------:R-:W-:Y:S02]  /*59b0*/  @!UP0 UIADD3 UR10, UPT, UPT, UR11, -UR4, URZ ;  /* 0x800000040b0a8290 */ /* 0x000fe4000fffe0ff */
[----:B------:R-:W-:Y:S02]  /*59c0*/  UIMAD UR4, UR58, UR7, UR36 ;  /* 0x000000073a0472a4 */ /* 0x000fe4000f8e0224 */
[----:B------:R-:W-:Y:S03]  /*59d0*/  @!UP0 UIMAD UR8, UR10, UR39, UR5 ;  /* 0x000000270a0882a4 */ /* 0x000fe6000f8e0205 */
[----:B------:R-:W-:Y:S02]  /*59e0*/  @!UP0 UMOV UR5, UR9 ;  /* 0x0000000900058c82 */ /* 0x000fe40008000000 */
[----:B------:R-:W-:Y:S02]  /*59f0*/  UIMAD UR37, UR5, UR48, UR6 ;  /* 0x00000030052572a4 */ /* 0x000fe4000f8e0206 */
[----:B------:R-:W-:Y:S11]  /*5a00*/  UIMAD UR36, UR8, UR58, UR4 ;  /* 0x0000003a082472a4 */ /* 0x000ff6000f8e0204 */
[----:B------:R-:W-:Y:S01]  /*5a10*/  @!UPT UIADD3 URZ, UPT, UPT, URZ, URZ, URZ ;  /* 0x000000fffffff290 */ /* 0x000fe2000fffe0ff */
.L_x_77:
[----:B------:R-:W-:Y:S01]  /*5a20*/  UISETP.NE.AND UP0, UPT, UR38, 0x1, UPT ;  /* 0x000000012600788c */ /* 0x000fe2000bf05270 */
[----:B------:R-:W-:Y:S01]  /*5a30*/  @P0 SHF.R.U32.HI R105, RZ, 0x10, R5 ;  /* 0x00000010ff690819 */ /* 0x000fe20000011605 */
[----:B------:R-:W-:Y:S02]  /*5a40*/  UIADD3 UR11, UPT, UPT, UR49, 0x200, URZ ;  /* 0x00000200310b7890 */ /* 0x000fe4000fffe0ff */
[----:B------:R-:W-:Y:S07]  /*5a50*/  USHF.L.U32 UR41, UR22, 0x6, URZ ;  /* 0x0000000616297899 */ /* 0x000fee00080006ff */
[----:B------:R-:W1:Y:S01]  /*5a60*/  @!UP0 LDCU.128 UR12, c[0x0][0xc10] ;  /* 0x00018200ff0c87ac */ /* 0x000e620008000c00 */
[----:B------:R-:W2:Y:S01]  /*5a70*/  @!UP0 LDCU UR5, c[0x0][0xc0c] ;  /* 0x00018180ff0587ac */ /* 0x000ea20008000800 */
[----:B------:R-:W3:Y:S01]  /*5a80*/  @!UP0 LDCU UR10, c[0x0][0xc20] ;  /* 0x00018400ff0a87ac */ /* 0x000ee20008000800 */
[----:B-1----:R-:W-:Y:S02]  /*5a90*/  UIMAD.WIDE.U32 UR8, UR37, UR12, URZ ;  /* 0x0000000c250872a5 */ /* 0x002fe4000f8e00ff */
[----:B------:R-:W-:Y:S02]  /*5aa0*/  UIMAD.WIDE.U32 UR6, UR36, UR15, URZ ;  /* 0x0000000f240672a5 */ /* 0x000fe4000f8e00ff */
[----:B------:R-:W-:Y:S03]  /*5ab0*/  @!UP0 UISETP.NE.AND UP1, UPT, UR14, 0x1, UPT ;  /* 0x000000010e00888c */ /* 0x000fe6000bf25270 */
[----:B------:R-:W-:Y:S01]  /*5ac0*/  @!UP0 UMOV UR4, UR9 ;  /* 0x0000000900048c82 */ /* 0x000fe20008000000 */
[----:B--2---:R-:W-:Y:S02]  /*5ad0*/  @!UP0 UISETP.NE.AND UP2, UPT, UR5, 0x1, UPT ;  /* 0x000000010500888c */ /* 0x004fe4000bf45270 */
[----:B------:R-:W-:Y:S01]  /*5ae0*/  @!UP0 USHF.R.U32.HI UR4, URZ, UR13, UR4 ;  /* 0x0000000dff048299 */ /* 0x000fe20008011604 */
[----:B------:R-:W-:Y:S02]  /*5af0*/  @!UP0 UMOV UR6, UR7 ;  /* 0x0000000700068c82 */ /* 0x000fe40008000000 */
[----:B---3--:R-:W-:Y:S02]  /*5b00*/  @!UP0 USHF.R.U32.HI UR6, URZ, UR10, UR6 ;  /* 0x0000000aff068299 */ /* 0x008fe40008011606 */
[----:B------:R-:W-:Y:S02]  /*5b10*/  @!UP0 USEL UR7, UR37, UR4, !UP2 ;  /* 0x0000000425078287 */ /* 0x000fe4000d000000 */
[----:B------:R-:W-:Y:S04]  /*5b20*/  @!UP0 USEL UR6, UR36, UR6, !UP1 ;  /* 0x0000000624068287 */ /* 0x000fe8000c800000 */
[----:B------:R-:W-:Y:S02]  /*5b30*/  @!UP0 UIADD3 UR4, UPT, UPT, -UR7, UR6, URZ ;  /* 0x0000000607048290 */ /* 0x000fe4000fffe1ff */
[----:B------:R-:W-:Y:S02]  /*5b40*/  @!UP0 UIADD3 UR6, UPT, UPT, UR7, -UR6, URZ ;  /* 0x8000000607068290 */ /* 0x000fe4000fffe0ff */
[----:B------:R-:W-:Y:S02]  /*5b50*/  @!UP0 UIMAD UR37, UR4, UR5, UR37 ;  /* 0x00000005042582a4 */ /* 0x000fe4000f8e0225 */
[----:B------:R-:W-:Y:S02]  /*5b60*/  @!UP0 UIMAD UR36, UR6, UR14, UR36 ;  /* 0x0000000e062482a4 */ /* 0x000fe4000f8e0224 */
[----:B------:R-:W-:Y:S09]  /*5b70*/  ULOP3.LUT UP0, URZ, UR11, 0x1b0, URZ, 0xc0, !UPT ;  /* 0x000001b00bff7892 */ /* 0x000ff2000f80c0ff */
[----:B------:R-:W-:Y:S05]  /*5b80*/  BRA.U !UP0, `(.L_x_78) ;  /* 0x00000001087c7547 */ /* 0x000fea000b800000 */
[----:B------:R-:W1:Y:S01]  /*5b90*/  LDCU.64 UR8, c[0x4][0x80] ;  /* 0x01001000ff0877ac */ /* 0x000e620008000a00 */
[----:B------:R-:W-:Y:S01]  /*5ba0*/  MOV R16, 0x0 ;  /* 0x0000000000107802 */ /* 0x000fe20000000f00 */
[----:B------:R-:W-:Y:S02]  /*5bb0*/  HFMA2 R12, -RZ, RZ, 0, 5.9604644775390625e-08 ;  /* 0x00000001ff0c7431 */ /* 0x000fe400000001ff */
[----:B------:R-:W-:Y:S01]  /*5bc0*/  IMAD.MOV.U32 R8, RZ, RZ, 0x70 ;  /* 0x00000070ff087424 */ /* 0x000fe200078e00ff */
[----:B------:R2:W3:Y:S01]  /*5bd0*/  LDC.64 R14, c[0x4][R16] ;  /* 0x01000000100e7b82 */ /* 0x0004e20000000a00 */
[----:B------:R-:W4:Y:S01]  /*5be0*/  LDCU.64 UR6, c[0x4][0x88] ;  /* 0x01001100ff0677ac */ /* 0x000f220008000a00 */
[----:B------:R-:W-:Y:S01]  /*5bf0*/  IMAD.MOV.U32 R13, RZ, RZ, RZ ;  /* 0x000000ffff0d7224 */ /* 0x000fe200078e00ff */
[----:B------:R-:W2:Y:S01]  /*5c00*/  LDCU.64 UR4, c[0x4][0x8] ;  /* 0x01000100ff0477ac */ /* 0x000ea20008000a00 */
[----:B-1----:R-:W-:Y:S01]  /*5c10*/  MOV R5, UR9 ;  /* 0x0000000900057c02 */ /* 0x002fe20008000f00 */
[----:B------:R-:W-:Y:S01]  /*5c20*/  IMAD.U32 R4, RZ, RZ, UR8 ;  /* 0x00000008ff047e24 */ /* 0x000fe2000f8e00ff */
[----:B----4-:R-:W-:Y:S01]  /*5c30*/  MOV R7, UR7 ;  /* 0x0000000700077c02 */ /* 0x010fe20008000f00 */
[----:B------:R-:W-:Y:S01]  /*5c40*/  IMAD.U32 R6, RZ, RZ, UR6 ;  /* 0x00000006ff067e24 */ /* 0x000fe2000f8e00ff */
[----:B--2---:R-:W-:Y:S01]  /*5c50*/  MOV R11, UR5 ;  /* 0x00000005000b7c02 */ /* 0x004fe20008000f00 */
[----:B------:R-:W-:Y:S02]  /*5c60*/  IMAD.U32 R10, RZ, RZ, UR4 ;  /* 0x00000004ff0a7e24 */ /* 0x000fe4000f8e00ff */
[----:B------:R-:W-:Y:S07]  /*5c70*/  LEPC R20, `(.L_x_79) ;  /* 0x000000001014794e */ /* 0x000fee0000000000 */
[----:B---3-5:R-:W-:Y:S05]  /*5c80*/  CALL.ABS.NOINC R14 ;  /* 0x000000000e007343 */ /* 0x028fea0003c00000 */
.L_x_79:
[----:B------:R-:W1:Y:S01]  /*5c90*/  LDCU.64 UR8, c[0x4][0x80] ;  /* 0x01001000ff0877ac */ /* 0x000e620008000a00 */
[----:B------:R2:W3:Y:S01]  /*5ca0*/  LDC.64 R14, c[0x4][R16] ;  /* 0x01000000100e7b82 */ /* 0x0004e20000000a00 */
[----:B------:R-:W-:Y:S02]  /*5cb0*/  HFMA2 R12, -RZ, RZ, 0, 5.9604644775390625e-08 ;  /* 0x00000001ff0c7431 */ /* 0x000fe400000001ff */
[----:B------:R-:W-:Y:S02]  /*5cc0*/  IMAD.MOV.U32 R8, RZ, RZ, 0x70 ;  /* 0x00000070ff087424 */ /* 0x000fe400078e00ff */
[----:B------:R-:W-:Y:S01]  /*5cd0*/  IMAD.MOV.U32 R13, RZ, RZ, RZ ;  /* 0x000000ffff0d7224 */ /* 0x000fe200078e00ff */
[----:B------:R-:W4:Y:S01]  /*5ce0*/  LDCU.64 UR6, c[0x4][0x88] ;  /* 0x01001100ff0677ac */ /* 0x000f220008000a00 */
[----:B------:R-:W5:Y:S01]  /*5cf0*/  LDCU.64 UR4, c[0x4][0x8] ;  /* 0x01000100ff0477ac */ /* 0x000f620008000a00 */
[----:B-1----:R-:W-:Y:S02]  /*5d00*/  MOV R4, UR8 ;  /* 0x0000000800047c02 */ /* 0x002fe40008000f00 */
[----:B------:R-:W-:Y:S02]  /*5d10*/  MOV R5, UR9 ;  /* 0x0000000900057c02 */ /* 0x000fe40008000f00 */
[----:B----4-:R-:W-:Y:S01]  /*5d20*/  MOV R7, UR7 ;  /* 0x0000000700077c02 */ /* 0x010fe20008000f00 */
[----:B------:R-:W-:Y:S01]  /*5d30*/  IMAD.U32 R6, RZ, RZ, UR6 ;  /* 0x00000006ff067e24 */ /* 0x000fe2000f8e00ff */
[----:B-----5:R-:W-:Y:S01]  /*5d40*/  MOV R11, UR5 ;  /* 0x00000005000b7c02 */ /* 0x020fe20008000f00 */
[----:B--2---:R-:W-:Y:S02]  /*5d50*/  IMAD.U32 R10, RZ, RZ, UR4 ;  /* 0x00000004ff0a7e24 */ /* 0x004fe4000f8e00ff */
[----:B------:R-:W-:Y:S07]  /*5d60*/  LEPC R20, `(.L_x_78) ;  /* 0x000000001014794e */ /* 0x000fee0000000000 */
[----:B---3--:R-:W-:Y:S05]  /*5d70*/  CALL.ABS.NOINC R14 ;  /* 0x000000000e007343 */ /* 0x008fea0003c00000 */
.L_x_78:
[----:B------:R-:W-:Y:S01]  /*5d80*/  ISETP.NE.U32.AND P3, PT, R78, RZ, PT ;  /* 0x000000ff4e00720c */ /* 0x000fe20003f65070 */
[----:B------:R-:W-:Y:S01]  /*5d90*/  UISETP.NE.U32.AND UP0, UPT, UR60, URZ, UPT ;  /* 0x000000ff3c00728c */ /* 0x000fe2000bf05070 */
[----:B------:R-:W-:Y:S02]  /*5da0*/  ISETP.NE.AND P6, PT, R98, RZ, PT ;  /* 0x000000ff6200720c */ /* 0x000fe40003fc5270 */
[----:B------:R-:W-:Y:S01]  /*5db0*/  ISETP.NE.AND.EX P3, PT, R79, RZ, PT, P3 ;  /* 0x000000ff4f00720c */ /* 0x000fe20003f65330 */
[----:B------:R-:W-:Y:S01]  /*5dc0*/  UISETP.NE.AND.EX UP0, UPT, UR61, URZ, UPT, UP0 ;  /* 0x000000ff3d00728c */ /* 0x000fe2000bf05300 */
[----:B------:R-:W-:Y:S02]  /*5dd0*/  ISETP.NE.U32.AND P1, PT, RZ, UR62, PT ;  /* 0x0000003eff007c0c */ /* 0x000fe4000bf25070 */
[----:B------:R-:W-:Y:S02]  /*5de0*/  PLOP3.LUT P0, PT, PT, PT, PT, 0x8, 0x80 ;  /* 0x000000000080781c */ /* 0x000fe40003f0e170 */
[----:B------:R-:W-:Y:S05]  /*5df0*/  ISETP.NE.AND.EX P1, PT, RZ, UR63, PT, P1 ;  /* 0x0000003fff007c0c */ /* 0x000fea000bf25310 */
[----:B------:R-:W-:Y:S02]  /*5e00*/  @P6 PLOP3.LUT P0, PT, P3, PT, PT, 0x80, 0x8 ;  /* 0x000000000008681c */ /* 0x000fe40001f0f070 */
[----:B------:R-:W-:Y:S11]  /*5e10*/  @!P3 BRA `(.L_x_80) ;  /* 0x000000000030b947 */ /* 0x000ff60003800000 */
[----:B------:R-:W-:Y:S01]  /*5e20*/  ISETP.NE.U32.AND P2, PT, R76, RZ, PT ;  /* 0x000000ff4c00720c */ /* 0x000fe20003f45070 */
[----:B------:R-:W1:Y:S01]  /*5e30*/  LDCU.64 UR4, c[0x0][0x358] ;  /* 0x00006b00ff0477ac */ /* 0x000e620008000a00 */
[----:B------:R-:W-:Y:S02]  /*5e40*/  IMAD.MOV.U32 R90, RZ, RZ, 0x1 ;  /* 0x00000001ff5a7424 */ /* 0x000fe400078e00ff */
[----:B------:R-:W-:Y:S11]  /*5e50*/  ISETP.NE.AND.EX P2, PT, R77, RZ, PT, P2 ;  /* 0x000000ff4d00720c */ /* 0x000ff60003f45320 */
[----:B------:R-:W-:Y:S02]  /*5e60*/  @!UPT UIADD3 URZ, UPT, UPT, URZ, URZ, URZ ;  /* 0x000000fffffff290 */ /* 0x000fe4000fffe0ff */
[----:B------:R-:W2:Y:S01]  /*5e70*/  @P2 LDC.64 R4, c[0x0][0x988] ;  /* 0x00026200ff042b82 */ /* 0x000ea20000000a00 */
[----:B------:R-:W-:Y:S04]  /*5e80*/  @P2 IMAD R0, R17, R78, RZ ;  /* 0x0000004e11002224 */ /* 0x000fe800078e02ff */
[----:B--2---:R-:W-:Y:S04]  /*5e90*/  @P2 IMAD.WIDE R4, R0, 0x4, R4 ;  /* 0x0000000400042825 */ /* 0x004fe800078e0204 */
[----:B------:R-:W-:Y:S01]  /*5ea0*/  HFMA2 R0, -RZ, RZ, 0, 5.9604644775390625e-08 ;  /* 0x00000001ff007431 */ /* 0x000fe200000001ff */
[----:B-1---5:R1:W5:Y:S04]  /*5eb0*/  @P2 LDG.E R41, desc[UR4][R4.64] ;  /* 0x0000000404292981 */ /* 0x022368000c1e1900 */
[----:B------:R-:W-:Y:S01]  /*5ec0*/  @!P2 PRMT R90, R0, 0x7610, R90 ;  /* 0x00007610005aa816 */ /* 0x000fe2000000005a */
[----:B-1----:R-:W2:Y:S06]  /*5ed0*/  @!P2 LDC R41, c[0x0][0x980] ;  /* 0x00026000ff29ab82 */ /* 0x002eac0000000800 */
.L_x_80:
[----:B------:R-:W-:Y:S05]  /*5ee0*/  BRA.U !UP0, `(.L_x_81) ;  /* 0x00000001082c7547 */ /* 0x000fea000b800000 */
[----:B------:R-:W-:Y:S02]  /*5ef0*/  R2UR UR5, R93 ;  /* 0x000000005d0572ca */ /* 0x000fe400000e0000 */
[----:B------:R-:W-:Y:S11]  /*5f00*/  R2UR UR4, R92 ;  /* 0x000000005c0472ca */ /* 0x000ff600000e0000 */
[----:B------:R-:W-:Y:S04]  /*5f10*/  ISETP.NE.U32.AND P2, PT, RZ, UR5, PT ;  /* 0x00000005ff007c0c */ /* 0x000fe8000bf45070 */
[----:B------:R-:W-:Y:S01]  /*5f20*/  ISETP.NE.AND.EX P2, PT, RZ, UR4, PT, P2 ;  /* 0x00000004ff007c0c */ /* 0x000fe2000bf45320 */
[----:B------:R-:W1:Y:S11]  /*5f30*/  LDCU.64 UR4, c[0x0][0x358] ;  /* 0x00006b00ff0477ac */ /* 0x000e760008000a00 */
[----:B------:R-:W-:Y:S01]  /*5f40*/  @!UPT UIADD3 URZ, UPT, UPT, URZ, URZ, URZ ;  /* 0x000000fffffff290 */ /* 0x000fe2000fffe0ff */
[----:B------:R-:W3:Y:S01]  /*5f50*/  @P2 LDC.64 R4, c[0x0][0x9a8] ;  /* 0x00026a00ff042b82 */ /* 0x000ee20000000a00 */
[----:B------:R-:W-:Y:S04]  /*5f60*/  @P2 IMAD R3, R17, UR60, RZ ;  /* 0x0000003c11032c24 */ /* 0x000fe8000f8e02ff */
[----:B---3--:R-:W-:Y:S05]  /*5f70*/  @P2 IMAD.WIDE R4, R3, 0x4, R4 ;  /* 0x0000000403042825 */ /* 0x008fea00078e0204 */
[----:B-1---5:R1:W5:Y:S02]  /*5f80*/  @P2 LDG.E R38, desc[UR4][R4.64] ;  /* 0x0000000404262981 */ /* 0x022364000c1e1900 */
[----:B-1----:R-:W3:Y:S02]  /*5f90*/  @!P2 LDC R38, c[0x0][0x9a0] ;  /* 0x00026800ff26ab82 */ /* 0x002ee40000000800 */
.L_x_81:
[----:B--2--5:R-:W-:Y:S01]  /*5fa0*/  FSETP.NEU.AND P2, PT, R41, RZ, PT ;  /* 0x000000ff2900720b */ /* 0x024fe20003f4d000 */
[----:B------:R-:W1:Y:S01]  /*5fb0*/  LDCU.128 UR12, c[0x0][0xb90] ;  /* 0x00017200ff0c77ac */ /* 0x000e620008000c00 */
[----:B------:R-:W-:Y:S01]  /*5fc0*/  SEL R5, RZ, 0xffffffff, P1 ;  /* 0xffffffffff057807 */ /* 0x000fe20000800000 */
[----:B------:R-:W-:Y:S01]  /*5fd0*/  IMAD.SHL.U32 R118, R46, 0x2000, RZ ;  /* 0x000020002e767824 */ /* 0x000fe200078e00ff */
[----:B------:R-:W-:Y:S01]  /*5fe0*/  @P6 LOP3.LUT P1, RZ, R90, 0xff, RZ, 0xc0, !PT ;  /* 0x000000ff5aff6812 */ /* 0x000fe2000782c0ff */
[----:B------:R-:W-:Y:S01]  /*5ff0*/  IMAD.SHL.U32 R101, R104, 0x10, RZ ;  /* 0x0000001068657824 */ /* 0x000fe200078e00ff */
[----:B------:R-:W-:Y:S01]  /*6000*/  @P6 SEL R4, RZ, 0xffffffff, P2 ;  /* 0xffffffffff046807 */ /* 0x000fe20001000000 */
[----:B------:R-:W-:Y:S01]  /*6010*/  IMAD.IADD R116, R107, 0x1, R118 ;  /* 0x000000016b747824 */ /* 0x000fe200078e0276 */
[----:B------:R-:W-:Y:S01]  /*6020*/  LOP3.LUT R47, R88, 0x1, RZ, 0x3c, !PT ;  /* 0x00000001582f7812 */ /* 0x000fe200078e3cff */
[----:B------:R-:W2:Y:S01]  /*6030*/  LDCU UR11, c[0x0][0xba0] ;  /* 0x00017400ff0b77ac */ /* 0x000ea20008000800 */
[----:B------:R-:W-:Y:S01]  /*6040*/  @P0 SEL R4, R5, R4, !P1 ;  /* 0x0000000405040207 */ /* 0x000fe20004800000 */
[----:B------:R-:W-:Y:S01]  /*6050*/  IMAD.SHL.U32 R100, R99, 0x10, RZ ;  /* 0x0000001063647824 */ /* 0x000fe200078e00ff */
[----:B------:R-:W-:Y:S01]  /*6060*/  LEA R0, R46, UR49, 0x3 ;  /* 0x000000312e007c11 */ /* 0x000fe2000f8e18ff */
[----:B------:R-:W-:Y:S01]  /*6070*/  USHF.L.U32 UR8, UR50, 0x7, URZ ;  /* 0x0000000732087899 */ /* 0x000fe200080006ff */
[----:B------:R-:W-:Y:S01]  /*6080*/  @P6 LOP3.LUT R4, R4, 0x1, RZ, 0xc0, !PT ;  /* 0x0000000104046812 */ /* 0x000fe200078ec0ff */
[----:B------:R-:W-:Y:S01]  /*6090*/  IMAD.IADD R115, R116, 0x1, R101 ;  /* 0x0000000174737824 */ /* 0x000fe200078e0265 */
[----:B------:R-:W-:Y:S01]  /*60a0*/  LEA R102, R36, UR49, 0x3 ;  /* 0x0000003124667c11 */ /* 0x000fe2000f8e18ff */
[----:B------:R-:W-:Y:S01]  /*60b0*/  BSSY B1, `(.L_x_82) ;  /* 0x0000053000017945 */ /* 0x000fe20003800000 */
[----:B------:R-:W-:Y:S01]  /*60c0*/  ISETP.NE.U32.OR P5, PT, R4, 0x1, !P6 ;  /* 0x000000010400780c */ /* 0x000fe200077a5470 */
[----:B------:R-:W-:Y:S01]  /*60d0*/  IMAD.U32 R111, RZ, RZ, UR8 ;  /* 0x00000008ff6f7e24 */ /* 0x000fe2000f8e00ff */
[----:B------:R-:W-:Y:S01]  /*60e0*/  SHF.L.U32 R3, R87, 0x1f, RZ ;  /* 0x0000001f57037819 */ /* 0x000fe200000006ff */
[----:B------:R-:W-:Y:S01]  /*60f0*/  IMAD.MOV.U32 R117, RZ, RZ, 0x1 ;  /* 0x00000001ff757424 */ /* 0x000fe200078e00ff */
[----:B------:R-:W-:Y:S01]  /*6100*/  R2UR UR4, R96 ;  /* 0x00000000600472ca */ /* 0x000fe200000e0000 */
[----:B------:R-:W-:Y:S01]  /*6110*/  IMAD.IADD R39, R37, 0x1, R2 ;  /* 0x0000000125277824 */ /* 0x000fe200078e0202 */
[----:B------:R-:W-:Y:S01]  /*6120*/  R2UR UR6, R95 ;  /* 0x000000005f0672ca */ /* 0x000fe200000e0000 */
[----:B------:R-:W-:Y:S01]  /*6130*/  IMAD.MOV.U32 R120, RZ, RZ, R46 ;  /* 0x000000ffff787224 */ /* 0x000fe200078e002e */
[----:B------:R-:W-:Y:S02]  /*6140*/  R2UR UR10, R97 ;  /* 0x00000000610a72ca */ /* 0x000fe400000e0000 */
[----:B------:R-:W-:Y:S02]  /*6150*/  CS2R R74, SRZ ;  /* 0x00000000004a7805 */ /* 0x000fe4000001ff00 */
[----:B------:R-:W-:Y:S02]  /*6160*/  R2UR UR9, R94 ;  /* 0x000000005e0972ca */ /* 0x000fe400000e0000 */
[----:B------:R-:W-:Y:S02]  /*6170*/  CS2R R72, SRZ ;  /* 0x0000000000487805 */ /* 0x000fe4000001ff00 */
[----:B------:R-:W-:Y:S02]  /*6180*/  LOP3.LUT P4, R112, R90, 0xff, RZ, 0xc0, !PT ;  /* 0x000000ff5a707812 */ /* 0x000fe4000788c0ff */
[----:B------:R-:W-:Y:S02]  /*6190*/  CS2R R66, SRZ ;  /* 0x0000000000427805 */ /* 0x000fe4000001ff00 */
[----:B------:R-:W-:Y:S02]  /*61a0*/  @P5 SHF.L.U32 R9, R47, 0x1f, RZ ;  /* 0x0000001f2f095819 */ /* 0x000fe400000006ff */
[----:B------:R-:W-:Y:S02]  /*61b0*/  CS2R R64, SRZ ;  /* 0x0000000000407805 */ /* 0x000fe4000001ff00 */
[----:B------:R-:W-:Y:S01]  /*61c0*/  SEL R4, RZ, 0xffffffff, P2 ;  /* 0xffffffffff047807 */ /* 0x000fe20001000000 */
[----:B------:R-:W-:Y:S01]  /*61d0*/  UIMAD.WIDE.U32 UR4, UR8, UR4, URZ ;  /* 0x00000004080472a5 */ /* 0x000fe2000f8e00ff */
[----:B------:R-:W4:Y:S01]  /*61e0*/  @P5 SYNCS.PHASECHK.TRANS64.TRYWAIT P1, [R0+URZ+0x80], R9 ;  /* 0x00008009000055a7 */ /* 0x000f2200080211ff */
[----:B------:R-:W-:Y:S02]  /*61f0*/  P2R R113, PR, RZ, 0x20 ;  /* 0x00000020ff717803 */ /* 0x000fe40000000000 */
[----:B------:R-:W-:Y:S01]  /*6200*/  CS2R R58, SRZ ;  /* 0x00000000003a7805 */ /* 0x000fe2000001ff00 */
[----:B------:R-:W-:Y:S01]  /*6210*/  UISETP.NE.AND UP0, UPT, UR10, 0x1, UPT ;  /* 0x000000010a00788c */ /* 0x000fe2000bf05270 */
[----:B------:R-:W-:Y:S01]  /*6220*/  IMAD.IADD R114, R116, 0x1, R100 ;  /* 0x0000000174727824 */ /* 0x000fe200078e0264 */
[----:B------:R-:W-:Y:S01]  /*6230*/  USHF.R.U32.HI UR5, URZ, UR6, UR5 ;  /* 0x00000006ff057299 */ /* 0x000fe20008011605 */
[----:B------:R-:W-:Y:S01]  /*6240*/  IMAD.IADD R103, R106, 0x1, R115 ;  /* 0x000000016a677824 */ /* 0x000fe200078e0273 */
[----:B------:R-:W-:Y:S02]  /*6250*/  @P3 SEL R4, R5, R4, !P4 ;  /* 0x0000000405043207 */ /* 0x000fe40006000000 */
[----:B------:R-:W-:Y:S01]  /*6260*/  CS2R R56, SRZ ;  /* 0x0000000000387805 */ /* 0x000fe2000001ff00 */
[----:B------:R-:W-:Y:S01]  /*6270*/  USEL UR5, UR8, UR5, !UP0 ;  /* 0x0000000508057287 */ /* 0x000fe2000c000000 */
[----:B------:R-:W-:Y:S01]  /*6280*/  CS2R R50, SRZ ;  /* 0x0000000000327805 */ /* 0x000fe2000001ff00 */
[----:B------:R-:W-:Y:S01]  /*6290*/  UISETP.NE.AND UP0, UPT, UR9, 0x1, UPT ;  /* 0x000000010900788c */ /* 0x000fe2000bf05270 */
[----:B------:R-:W-:Y:S02]  /*62a0*/  LOP3.LUT R4, R4, 0x1, RZ, 0xc0, !PT ;  /* 0x0000000104047812 */ /* 0x000fe400078ec0ff */
[----:B------:R-:W-:Y:S01]  /*62b0*/  CS2R R48, SRZ ;  /* 0x0000000000307805 */ /* 0x000fe2000001ff00 */
[----:B------:R-:W-:Y:S01]  /*62c0*/  IMAD R6, RZ, RZ, -UR5 ;  /* 0x80000005ff067e24 */ /* 0x000fe2000f8e02ff */
[----:B------:R2:W3:Y:S01]  /*62d0*/  SYNCS.PHASECHK.TRANS64.TRYWAIT P0, [R102+URZ+0xd0], R3 ;  /* 0x0000d003660075a7 */ /* 0x0004e200080011ff */
[----:B------:R-:W-:Y:S01]  /*62e0*/  IMAD.U32 R110, RZ, RZ, UR5 ;  /* 0x00000005ff6e7e24 */ /* 0x000fe2000f8e00ff */
[----:B-1----:R-:W-:Y:S01]  /*62f0*/  UIMAD.WIDE.U32 UR6, UR5, UR12, URZ ;  /* 0x0000000c050672a5 */ /* 0x002fe2000f8e00ff */
[----:B------:R-:W-:Y:S06]  /*6300*/  IMAD R111, R6, UR10, R111 ;  /* 0x0000000a066f7c24 */ /* 0x000fec000f8e026f */
[----:B------:R-:W-:Y:S02]  /*6310*/  UMOV UR4, UR7 ;  /* 0x0000000700047c82 */ /* 0x000fe40008000000 */
[----:B------:R-:W-:Y:S04]  /*6320*/  USHF.R.U32.HI UR4, URZ, UR13, UR4 ;  /* 0x0000000dff047299 */ /* 0x000fe80008011604 */
[----:B------:R-:W-:Y:S02]  /*6330*/  USEL UR4, UR5, UR4, !UP0 ;  /* 0x0000000405047287 */ /* 0x000fe4000c000000 */
[----:B------:R-:W-:Y:S02]  /*6340*/  UISETP.NE.AND UP0, UPT, UR14, 0x1, UPT ;  /* 0x000000010e00788c */ /* 0x000fe4000bf05270 */
[----:B------:R-:W-:Y:S02]  /*6350*/  UIMAD.WIDE.U32 UR6, UR4, UR15, URZ ;  /* 0x0000000f040672a5 */ /* 0x000fe4000f8e00ff */
[----:B------:R-:W-:Y:S02]  /*6360*/  IMAD.U32 R109, RZ, RZ, UR4 ;  /* 0x00000004ff6d7e24 */ /* 0x000fe4000f8e00ff */
[----:B------:R-:W-:Y:S01]  /*6370*/  PLOP3.LUT P2, PT, PT, PT, UP0, 0x80, 0x8 ;  /* 0x000000000008781c */ /* 0x000fe20003f4f008 */
[----:B------:R-:W-:Y:S02]  /*6380*/  IMAD R7, RZ, RZ, -UR4 ;  /* 0x80000004ff077e24 */ /* 0x000fe4000f8e02ff */
[----:B------:R-:W-:Y:S01]  /*6390*/  UMOV UR6, UR7 ;  /* 0x0000000700067c82 */ /* 0x000fe20008000000 */
[----:B------:R-:W-:Y:S01]  /*63a0*/  IMAD.U32 R108, RZ, RZ, UR4 ;  /* 0x00000004ff6c7e24 */ /* 0x000fe2000f8e00ff */
[----:B--2---:R-:W-:Y:S01]  /*63b0*/  USHF.R.U32.HI UR6, URZ, UR11, UR6 ;  /* 0x0000000bff067299 */ /* 0x004fe20008011606 */
[----:B------:R-:W-:Y:S05]  /*63c0*/  IMAD R110, R7, UR9, R110 ;  /* 0x00000009076e7c24 */ /* 0x000fea000f8e026e */
[----:B------:R-:W-:Y:S02]  /*63d0*/  SEL R109, R109, UR6, !P2 ;  /* 0x000000066d6d7c07 */ /* 0x000fe4000d000000 */
[----:B------:R-:W-:Y:S03]  /*63e0*/  ISETP.NE.U32.AND P2, PT, R4, 0x1, PT ;  /* 0x000000010400780c */ /* 0x000fe60003f45070 */
[----:B------:R-:W-:Y:S01]  /*63f0*/  IMAD.MOV R5, RZ, RZ, -R109 ;  /* 0x000000ffff057224 */ /* 0x000fe200078e0a6d */
[----:B------:R-:W-:Y:S03]  /*6400*/  P2R R119, PR, RZ, 0x4 ;  /* 0x00000004ff777803 */ /* 0x000fe60000000000 */
[----:B------:R-:W-:Y:S01]  /*6410*/  IMAD R108, R5, UR14, R108 ;  /* 0x0000000e056c7c24 */ /* 0x000fe2000f8e026c */
[----:B----4-:R-:W-:Y:S01]  /*6420*/  @P5 SEL R117, RZ, 0x1, !P1 ;  /* 0x00000001ff755807 */ /* 0x010fe20004800000 */
[----:B------:R-:W-:Y:S06]  /*6430*/  @!P5 BRA `(.L_x_83) ;  /* 0x000000000068d947 */ /* 0x000fec0003800000 */
[----:B------:R-:W-:Y:S01]  /*6440*/  ISETP.NE.AND P1, PT, R117, RZ, PT ;  /* 0x000000ff7500720c */ /* 0x000fe20003f25270 */
[----:B------:R-:W-:Y:S01]  /*6450*/  BSSY B0, `(.L_x_84) ;  /* 0x000000d000007945 */ /* 0x000fe20003800000 */
[----:B------:R-:W-:Y:S02]  /*6460*/  CS2R R50, SRZ ;  /* 0x0000000000327805 */ /* 0x000fe4000001ff00 */
[----:B------:R-:W-:Y:S02]  /*6470*/  CS2R R48, SRZ ;  /* 0x0000000000307805 */ /* 0x000fe4000001ff00 */
[----:B------:R-:W-:Y:S02]  /*6480*/  CS2R R58, SRZ ;  /* 0x00000000003a7805 */ /* 0x000fe4000001ff00 */
[----:B------:R-:W-:Y:S02]  /*6490*/  CS2R R56, SRZ ;  /* 0x0000000000387805 */ /* 0x000fe4000001ff00 */
[----:B------:R-:W-:Y:S02]  /*64a0*/  CS2R R66, SRZ ;  /* 0x0000000000427805 */ /* 0x000fe4000001ff00 */
[----:B------:R-:W-:Y:S02]  /*64b0*/  CS2R R64, SRZ ;  /* 0x0000000000407805 */ /* 0x000fe4000001ff00 */
[----:B------:R-:W-:Y:S02]  /*64c0*/  CS2R R74, SRZ ;  /* 0x00000000004a7805 */ /* 0x000fe4000001ff00 */
[----:B------:R-:W-:Y:S01]  /*64d0*/  CS2R R72, SRZ ;  /* 0x0000000000487805 */ /* 0x000fe2000001ff00 */
[----:B------:R-:W-:Y:S06]  /*64e0*/  @P1 BRA `(.L_x_85) ;  /* 0x00000000000c1947 */ /* 0x000fec0003800000 */
[----:B------:R-:W-:Y:S04]  /*64f0*/  SHF.L.U32 R5, R47, 0x1f, RZ ;  /* 0x0000001f2f057819 */ /* 0x000fe800000006ff */
[----:B------:R-:W1:Y:S02]  /*6500*/  SYNCS.PHASECHK.TRANS64.TRYWAIT P1, [R0+URZ+0x80], R5 ;  /* 0x00008005000075a7 */ /* 0x000e6400080211ff */
[----:B-1----:R-:W-:Y:S05]  /*6510*/  @!P1 BRA `(.L_x_86) ;  /* 0x0000002400849947 */ /* 0x002fea0003800000 */
.L_x_85:
[----:B------:R-:W-:Y:S05]  /*6520*/  BSYNC B0 ;  /* 0x0000000000007941 */ /* 0x000fea0003800000 */
.L_x_84:
[----:B------:R-:W-:Y:S01]  /*6530*/  ISETP.NE.AND P1, PT, R119, RZ, PT ;  /* 0x000000ff7700720c */ /* 0x000fe20003f25270 */
[----:B------:R-:W-:Y:S11]  /*6540*/  VIADD R120, R46, 0x1 ;  /* 0x000000012e787836 */ /* 0x000ff60000000000 */
[----:B------:R-:W-:Y:S01]  /*6550*/  @!UPT UIADD3 URZ, UPT, UPT, URZ, URZ, URZ ;  /* 0x000000fffffff290 */ /* 0x000fe2000fffe0ff */
[----:B------:R2:W4:Y:S04]  /*6560*/  @P1 LDS.128 R48, [R116] ;  /* 0x0000000074301984 */ /* 0x0005280000000c00 */
[----:B------:R2:W2:Y:S04]  /*6570*/  @P1 LDS.128 R56, [R115+0x10] ;  /* 0x0000100073381984 */ /* 0x0004a80000000c00 */
[----:B------:R2:W2:Y:S04]  /*6580*/  @P1 LDS.128 R64, [R114+0x20] ;  /* 0x0000200072401984 */ /* 0x0004a80000000c00 */
[----:B------:R2:W2:Y:S01]  /*6590*/  @P1 LDS.128 R72, [R103+0x10] ;  /* 0x0000100067481984 */ /* 0x0004a20000000c00 */
[C---:B------:R-:W-:Y:S04]  /*65a0*/  ISETP.NE.AND P1, PT, R120.reuse, 0x3, PT ;  /* 0x000000037800780c */ /* 0x040fe80003f25270 */
[----:B-1----:R-:W-:Y:S02]  /*65b0*/  SEL R0, RZ, 0x1, P1 ;  /* 0x00000001ff007807 */ /* 0x002fe40000800000 */
[----:B------:R-:W-:Y:S02]  /*65c0*/  SEL R120, R120, RZ, P1 ;  /* 0x000000ff78787207 */ /* 0x000fe40000800000 */
[----:B------:R-:W-:Y:S02]  /*65d0*/  LOP3.LUT R47, R47, R0, RZ, 0x3c, !PT ;  /* 0x000000002f2f7212 */ /* 0x000fe400078e3cff */
.L_x_83:
[----:B------:R-:W-:Y:S05]  /*65e0*/  BSYNC B1 ;  /* 0x0000000000017941 */ /* 0x000fea0003800000 */
.L_x_82:
[----:B------:R-:W-:Y:S04]  /*65f0*/  SHF.R.U32.HI R0, RZ, 0x15, R39 ;  /* 0x00000015ff007819 */ /* 0x000fe80000011627 */
[----:B------:R-:W-:Y:S01]  /*6600*/  LOP3.LUT P1, RZ, R0, 0x3, R91, 0x48, !PT ;  /* 0x0000000300ff7812 */ /* 0x000fe2000782485b */
[----:B------:R-:W-:Y:S01]  /*6610*/  @!UPT UIADD3 URZ, UPT, UPT, URZ, URZ, URZ ;  /* 0x000000fffffff290 */ /* 0x000fe2000fffe0ff */
[----:B---3--:R-:W-:Y:S11]  /*6620*/  @P0 BRA `(.L_x_87) ;  /* 0x0000000000080947 */ /* 0x008ff60003800000 */
[----:B------:R-:W1:Y:S02]  /*6630*/  SYNCS.PHASECHK.TRANS64.TRYWAIT P0, [R102+URZ+0xd0], R3 ;  /* 0x0000d003660075a7 */ /* 0x000e6400080011ff */
[----:B-1----:R-:W-:Y:S05]  /*6640*/  @!P0 BRA `(.L_x_88) ;  /* 0x00000024004c8947 */ /* 0x002fea0003800000 */
.L_x_87:
[----:B------:R-:W-:Y:S05]  /*6650*/  @!P1 BRA `(.L_x_89) ;  /* 0x0000000000409947 */ /* 0x000fea0003800000 */
[----:B------:R-:W3:Y:S01]  /*6660*/  LDCU.64 UR8, c[0x4][0x70] ;  /* 0x01000e00ff0877ac */ /* 0x000ee20008000a00 */
[----:B-1----:R-:W-:Y:S01]  /*6670*/  MOV R3, 0x0 ;  /* 0x0000000000037802 */ /* 0x002fe20000000f00 */
[----:B------:R-:W-:Y:S02]  /*6680*/  HFMA2 R12, -RZ, RZ, 0, 5.9604644775390625e-08 ;  /* 0x00000001ff0c7431 */ /* 0x000fe400000001ff */
[----:B------:R-:W-:Y:S02]  /*6690*/  IMAD.MOV.U32 R8, RZ, RZ, 0x192 ;  /* 0x00000192ff087424 */ /* 0x000fe400078e00ff */
[----:B------:R-:W-:Y:S01]  /*66a0*/  IMAD.MOV.U32 R13, RZ, RZ, RZ ;  /* 0x000000ffff0d7224 */ /* 0x000fe200078e00ff */
[----:B------:R-:W1:Y:S01]  /*66b0*/  LDCU.64 UR6, c[0x4][0x78] ;  /* 0x01000f00ff0677ac */ /* 0x000e620008000a00 */
[----:B------:R-:W2:Y:S01]  /*66c0*/  LDC.64 R2, c[0x4][R3] ;  /* 0x0100000003027b82 */ /* 0x000ea20000000a00 */
[----:B------:R-:W5:Y:S01]  /*66d0*/  LDCU.64 UR4, c[0x4][0x10] ;  /* 0x01000200ff0477ac */ /* 0x000f620008000a00 */
[----:B---3--:R-:W-:Y:S01]  /*66e0*/  MOV R5, UR9 ;  /* 0x0000000900057c02 */ /* 0x008fe20008000f00 */
[----:B------:R-:W-:Y:S01]  /*66f0*/  IMAD.U32 R4, RZ, RZ, UR8 ;  /* 0x00000008ff047e24 */ /* 0x000fe2000f8e00ff */
[----:B-1----:R-:W-:Y:S01]  /*6700*/  MOV R7, UR7 ;  /* 0x0000000700077c02 */ /* 0x002fe20008000f00 */
[----:B------:R-:W-:Y:S01]  /*6710*/  IMAD.U32 R6, RZ, RZ, UR6 ;  /* 0x00000006ff067e24 */ /* 0x000fe2000f8e00ff */
[----:B-----5:R-:W-:Y:S01]  /*6720*/  MOV R11, UR5 ;  /* 0x00000005000b7c02 */ /* 0x020fe20008000f00 */
[----:B------:R-:W-:Y:S02]  /*6730*/  IMAD.U32 R10, RZ, RZ, UR4 ;  /* 0x00000004ff0a7e24 */ /* 0x000fe4000f8e00ff */
[----:B------:R-:W-:Y:S07]  /*6740*/  LEPC R20, `(.L_x_89) ;  /* 0x000000001014794e */ /* 0x000fee0000000000 */
[----:B--2-4-:R-:W-:Y:S05]  /*6750*/  CALL.ABS.NOINC R2 ;  /* 0x0000000002007343 */ /* 0x014fea0003c00000 */
.L_x_89:
[C---:B----4-:R-:W-:Y:S01]  /*6760*/  SHF.L.U32 R40, R48.reuse, 0x10, RZ ;  /* 0x0000001030287819 */ /* 0x050fe200000006ff */
[----:B------:R-:W-:Y:S05]  /*6770*/  WARPSYNC.ALL ;  /* 0x0000000000007948 */ /* 0x000fea0003800000 */
[----:B------:R-:W-:Y:S01]  /*6780*/  R2UR UR4, R39 ;  /* 0x00000000270472ca */ /* 0x000fe200000e0000 */
[----:B------:R-:W-:Y:S01]  /*6790*/  BSSY.RECONVERGENT B0, `(.L_x_90) ;  /* 0x000008a000007945 */ /* 0x000fe20003800200 */
[----:B------:R-:W-:Y:S02]  /*67a0*/  LOP3.LUT R43, R48, 0xffff0000, RZ, 0xc0, !PT ;  /* 0xffff0000302b7812 */ /* 0x000fe400078ec0ff */
[----:B------:R-:W-:Y:S02]  /*67b0*/  LOP3.LUT R42, R49, 0xffff0000, RZ, 0xc0, !PT ;  /* 0xffff0000312a7812 */ /* 0x000fe400078ec0ff */
[----:B------:R-:W-:Y:S02]  /*67c0*/  SHF.L.U32 R45, R51, 0x10, RZ ;  /* 0x00000010332d7819 */ /* 0x000fe400000006ff */
[----:B--2---:R-:W-:Y:S02]  /*67d0*/  LOP3.LUT R44, R75, 0xffff0000, RZ, 0xc0, !PT ;  /* 0xffff00004b2c7812 */ /* 0x004fe400078ec0ff */
[----:B------:R-:W-:Y:S02]  /*67e0*/  ISETP.NE.AND P0, PT, R89, RZ, PT ;  /* 0x000000ff5900720c */ /* 0x000fe40003f05270 */
[----:B------:R-:W-:Y:S01]  /*67f0*/  IADD3 R46, PT, PT, R46, 0x1, RZ ;  /* 0x000000012e2e7810 */ /* 0x000fe20007ffe0ff */
[----:B------:R-:W2:Y:S02]  /*6800*/  LDTM.x32 R4, tmem[UR4] ;  /* 0x00000004000479ee */ /* 0x000ea400082c0000 */
[C---:B--2---:R-:W-:Y:S01]  /*6810*/  FMUL R0, R38.reuse, R4 ;  /* 0x0000000426007220 */ /* 0x044fe20000400000 */
[C---:B------:R-:W-:Y:S01]  /*6820*/  FMUL R2, R38.reuse, R5 ;  /* 0x0000000526027220 */ /* 0x040fe20000400000 */
[C---:B-1----:R-:W-:Y:S01]  /*6830*/  FMUL R3, R38.reuse, R6 ;  /* 0x0000000626037220 */ /* 0x042fe20000400000 */
[----:B------:R-:W-:Y:S01]  /*6840*/  FMUL R7, R38, R7 ;  /* 0x0000000726077220 */ /* 0x000fe20000400000 */
[----:B------:R-:W-:Y:S01]  /*6850*/  FFMA R0, R41, R40, R0 ;  /* 0x0000002829007223 */ /* 0x000fe20000000000 */
[----:B------:R-:W-:Y:S01]  /*6860*/  SHF.L.U32 R40, R49, 0x10, RZ ;  /* 0x0000001031287819 */ /* 0x000fe200000006ff */
[C---:B------:R-:W-:Y:S01]  /*6870*/  FFMA R2, R41.reuse, R43, R2 ;  /* 0x0000002b29027223 */ /* 0x040fe20000000002 */
[----:B------:R-:W-:Y:S01]  /*6880*/  SHF.L.U32 R43, R50, 0x10, RZ ;  /* 0x00000010322b7819 */ /* 0x000fe200000006ff */
[C---:B------:R-:W-:Y:S01]  /*6890*/  FMUL R4, R38.reuse, R8 ;  /* 0x0000000826047220 */ /* 0x040fe20000400000 */
[----:B------:R-:W-:Y:S01]  /*68a0*/  FMUL R5, R38, R9 ;  /* 0x0000000926057220 */ /* 0x000fe20000400000 */
[C---:B------:R-:W-:Y:S01]  /*68b0*/  FFMA R3, R41.reuse, R40, R3 ;  /* 0x0000002829037223 */ /* 0x040fe20000000003 */
[----:B------:R-:W-:Y:S01]  /*68c0*/  LOP3.LUT R40, R50, 0xffff0000, RZ, 0xc0, !PT ;  /* 0xffff000032287812 */ /* 0x000fe200078ec0ff */
[----:B------:R-:W-:Y:S01]  /*68d0*/  FFMA R7, R41, R42, R7 ;  /* 0x0000002a29077223 */ /* 0x000fe20000000007 */
[----:B------:R-:W-:Y:S01]  /*68e0*/  LOP3.LUT R42, R51, 0xffff0000, RZ, 0xc0, !PT ;  /* 0xffff0000332a7812 */ /* 0x000fe200078ec0ff */
[----:B------:R-:W-:Y:S01]  /*68f0*/  FMUL R6, R38, R10 ;  /* 0x0000000a26067220 */ /* 0x000fe20000400000 */
[----:B------:R-:W-:Y:S01]  /*6900*/  F2FP.BF16.F32.PACK_AB R52, R2, R0 ;  /* 0x000000000234723e */ /* 0x000fe200000010ff */
[----:B------:R-:W-:Y:S01]  /*6910*/  FMUL R11, R38, R11 ;  /* 0x0000000b260b7220 */ /* 0x000fe20000400000 */
[----:B------:R-:W-:Y:S01]  /*6920*/  F2FP.BF16.F32.PACK_AB R53, R7, R3 ;  /* 0x000000030735723e */ /* 0x000fe200000010ff */
[----:B------:R-:W-:Y:S01]  /*6930*/  FFMA R4, R41, R43, R4 ;  /* 0x0000002b29047223 */ /* 0x000fe20000000004 */
[----:B------:R-:W-:Y:S01]  /*6940*/  SHF.L.U32 R43, R57, 0x10, RZ ;  /* 0x00000010392b7819 */ /* 0x000fe200000006ff */
[C---:B------:R-:W-:Y:S01]  /*6950*/  FFMA R5, R41.reuse, R40, R5 ;  /* 0x0000002829057223 */ /* 0x040fe20000000005 */
[C---:B------:R-:W-:Y:S01]  /*6960*/  SHF.L.U32 R40, R56.reuse, 0x10, RZ ;  /* 0x0000001038287819 */ /* 0x040fe200000006ff */
[----:B------:R-:W-:Y:S01]  /*6970*/  FFMA R6, R41, R45, R6 ;  /* 0x0000002d29067223 */ /* 0x000fe20000000006 */
[----:B------:R-:W-:Y:S01]  /*6980*/  SHF.L.U32 R45, R59, 0x10, RZ ;  /* 0x000000103b2d7819 */ /* 0x000fe200000006ff */
[----:B------:R-:W-:Y:S01]  /*6990*/  FFMA R11, R41, R42, R11 ;  /* 0x0000002a290b7223 */ /* 0x000fe2000000000b */
[----:B------:R-:W-:Y:S01]  /*69a0*/  LOP3.LUT R42, R56, 0xffff0000, RZ, 0xc0, !PT ;  /* 0xffff0000382a7812 */ /* 0x000fe200078ec0ff */
[C---:B------:R-:W-:Y:S01]  /*69b0*/  FMUL R8, R38.reuse, R12 ;  /* 0x0000000c26087220 */ /* 0x040fe20000400000 */
[----:B------:R-:W-:Y:S01]  /*69c0*/  F2FP.BF16.F32.PACK_AB R54, R5, R4 ;  /* 0x000000040536723e */ /* 0x000fe200000010ff */
[C---:B------:R-:W-:Y:S01]  /*69d0*/  FMUL R9, R38.reuse, R13 ;  /* 0x0000000d26097220 */ /* 0x040fe20000400000 */
[----:B------:R-:W-:Y:S01]  /*69e0*/  F2FP.BF16.F32.PACK_AB R55, R11, R6 ;  /* 0x000000060b37723e */ /* 0x000fe200000010ff */
[----:B------:R-:W-:Y:S01]  /*69f0*/  FMUL R10, R38, R14 ;  /* 0x0000000e260a7220 */ /* 0x000fe20000400000 */
[----:B------:R-:W-:Y:S01]  /*6a00*/  FFMA R8, R41, R40, R8 ;  /* 0x0000002829087223 */ /* 0x000fe20000000008 */
[----:B------:R-:W-:Y:S01]  /*6a10*/  LOP3.LUT R40, R57, 0xffff0000, RZ, 0xc0, !PT ;  /* 0xffff000039287812 */ /* 0x000fe200078ec0ff */
[C---:B------:R-:W-:Y:S01]  /*6a20*/  FFMA R9, R41.reuse, R42, R9 ;  /* 0x0000002a29097223 */ /* 0x040fe20000000009 */
[----:B------:R-:W-:Y:S01]  /*6a30*/  LOP3.LUT R42, R58, 0xffff0000, RZ, 0xc0, !PT ;  /* 0xffff00003a2a7812 */ /* 0x000fe200078ec0ff */
[----:B------:R-:W-:Y:S01]  /*6a40*/  FMUL R15, R38, R15 ;  /* 0x0000000f260f7220 */ /* 0x000fe20000400000 */
[----:B------:R-:W-:Y:S01]  /*6a50*/  FFMA R10, R41, R43, R10 ;  /* 0x0000002b290a7223 */ /* 0x000fe2000000000a */
[----:B------:R-:W-:Y:S01]  /*6a60*/  SHF.L.U32 R43, R58, 0x10, RZ ;  /* 0x000000103a2b7819 */ /* 0x000fe200000006ff */
[C---:B------:R-:W-:Y:S01]  /*6a70*/  FMUL R12, R38.reuse, R16 ;  /* 0x00000010260c7220 */ /* 0x040fe20000400000 */
[----:B------:R-:W-:Y:S01]  /*6a80*/  F2FP.BF16.F32.PACK_AB R60, R9, R8 ;  /* 0x00000008093c723e */ /* 0x000fe200000010ff */
[----:B------:R-:W-:Y:S01]  /*6a90*/  FFMA R15, R41, R40, R15 ;  /* 0x00000028290f7223 */ /* 0x000fe2000000000f */
[----:B------:R-:W-:Y:S01]  /*6aa0*/  LOP3.LUT R40, R59, 0xffff0000, RZ, 0xc0, !PT ;  /* 0xffff00003b287812 */ /* 0x000fe200078ec0ff */
[C---:B------:R-:W-:Y:S01]  /*6ab0*/  FMUL R13, R38.reuse, R17 ;  /* 0x00000011260d7220 */ /* 0x040fe20000400000 */
[C---:B------:R-:W-:Y:S01]  /*6ac0*/  FMUL R14, R38.reuse, R18 ;  /* 0x00000012260e7220 */ /* 0x040fe20000400000 */
[----:B------:R-:W-:Y:S01]  /*6ad0*/  FMUL R19, R38, R19 ;  /* 0x0000001326137220 */ /* 0x000fe20000400000 */
[----:B------:R-:W-:Y:S01]  /*6ae0*/  F2FP.BF16.F32.PACK_AB R61, R15, R10 ;  /* 0x0000000a0f3d723e */ /* 0x000fe200000010ff */
[C---:B------:R-:W-:Y:S01]  /*6af0*/  FFMA R12, R41.reuse, R43, R12 ;  /* 0x0000002b290c7223 */ /* 0x040fe2000000000c */
[C---:B------:R-:W-:Y:S01]  /*6b00*/  SHF.L.U32 R43, R64.reuse, 0x10, RZ ;  /* 0x00000010402b7819 */ /* 0x040fe200000006ff */
[----:B------:R-:W-:Y:S01]  /*6b10*/  FFMA R13, R41, R42, R13 ;  /* 0x0000002a290d7223 */ /* 0x000fe2000000000d */
[----:B------:R-:W-:Y:S01]  /*6b20*/  LOP3.LUT R42, R65, 0xffff0000, RZ, 0xc0, !PT ;  /* 0xffff0000412a7812 */ /* 0x000fe200078ec0ff */
[----:B------:R-:W-:Y:S01]  /*6b30*/  FFMA R14, R41, R45, R14 ;  /* 0x0000002d290e7223 */ /* 0x000fe2000000000e */
[----:B------:R-:W-:Y:S01]  /*6b40*/  SHF.L.U32 R45, R65, 0x10, RZ ;  /* 0x00000010412d7819 */ /* 0x000fe200000006ff */
[----:B------:R1:W-:Y:S01]  /*6b50*/  STS.128 [R116], R52 ;  /* 0x0000003474007388 */ /* 0x0003e20000000c00 */
[----:B------:R-:W-:Y:S01]  /*6b60*/  F2FP.BF16.F32.PACK_AB R62, R13, R12 ;  /* 0x0000000c0d3e723e */ /* 0x000fe200000010ff */
[----:B------:R-:W-:Y:S01]  /*6b70*/  FFMA R19, R41, R40, R19 ;  /* 0x0000002829137223 */ /* 0x000fe20000000013 */
[----:B------:R-:W-:Y:S01]  /*6b80*/  LOP3.LUT R40, R64, 0xffff0000, RZ, 0xc0, !PT ;  /* 0xffff000040287812 */ /* 0x000fe200078ec0ff */
[C---:B------:R-:W-:Y:S01]  /*6b90*/  FMUL R16, R38.reuse, R20 ;  /* 0x0000001426107220 */ /* 0x040fe20000400000 */
[C---:B------:R-:W-:Y:S01]  /*6ba0*/  FMUL R17, R38.reuse, R21 ;  /* 0x0000001526117220 */ /* 0x040fe20000400000 */
[C---:B------:R-:W-:Y:S01]  /*6bb0*/  FMUL R18, R38.reuse, R22 ;  /* 0x0000001626127220 */ /* 0x040fe20000400000 */
[----:B------:R-:W-:Y:S01]  /*6bc0*/  F2FP.BF16.F32.PACK_AB R63, R19, R14 ;  /* 0x0000000e133f723e */ /* 0x000fe200000010ff */
[----:B------:R-:W-:Y:S01]  /*6bd0*/  FMUL R23, R38, R23 ;  /* 0x0000001726177220 */ /* 0x000fe20000400000 */
[----:B------:R-:W-:Y:S01]  /*6be0*/  FFMA R16, R41, R43, R16 ;  /* 0x0000002b29107223 */ /* 0x000fe20000000010 */
[----:B------:R-:W-:Y:S01]  /*6bf0*/  SHF.L.U32 R43, R67, 0x10, RZ ;  /* 0x00000010432b7819 */ /* 0x000fe200000006ff */
[C---:B------:R-:W-:Y:S01]  /*6c00*/  FFMA R17, R41.reuse, R40, R17 ;  /* 0x0000002829117223 */ /* 0x040fe20000000011 */
[----:B------:R1:W-:Y:S01]  /*6c10*/  STS.128 [R115+0x10], R60 ;  /* 0x0000103c73007388 */ /* 0x0003e20000000c00 */
        /* <DEDUP_REMOVED lines=8> */
[C---:B------:R-:W-:Y:S01]  /*6ca0*/  FMUL R22, R38.reuse, R26 ;  /* 0x0000001a26167220 */ /* 0x040fe20000400000 */
[----:B------:R-:W-:Y:S01]  /*6cb0*/  FFMA R20, R41, R40, R20 ;  /* 0x0000002829147223 */ /* 0x000fe20000000014 */
[----:B------:R-:W-:Y:S01]  /*6cc0*/  LOP3.LUT R40, R67, 0xffff0000, RZ, 0xc0, !PT ;  /* 0xffff000043287812 */ /* 0x000fe200078ec0ff */
[C---:B------:R-:W-:Y:S01]  /*6cd0*/  FFMA R21, R41.reuse, R42, R21 ;  /* 0x0000002a29157223 */ /* 0x040fe20000000015 */
[C---:B------:R-:W-:Y:S01]  /*6ce0*/  FFMA R22, R41.reuse, R43, R22 ;  /* 0x0000002b29167223 */ /* 0x040fe20000000016 */
[----:B------:R-:W-:Y:S01]  /*6cf0*/  FMUL R27, R38, R27 ;  /* 0x0000001b261b7220 */ /* 0x000fe20000400000 */
[----:B------:R-:W-:Y:S01]  /*6d00*/  SHF.L.U32 R43, R72, 0x10, RZ ;  /* 0x00000010482b7819 */ /* 0x000fe200000006ff */
[----:B------:R-:W-:Y:S01]  /*6d10*/  FMUL R24, R38, R28 ;  /* 0x0000001c26187220 */ /* 0x000fe20000400000 */
[----:B------:R-:W-:Y:S01]  /*6d20*/  LOP3.LUT R42, R72, 0xffff0000, RZ, 0xc0, !PT ;  /* 0xffff0000482a7812 */ /* 0x000fe200078ec0ff */
[C---:B------:R-:W-:Y:S01]  /*6d30*/  FMUL R25, R38.reuse, R29 ;  /* 0x0000001d26197220 */ /* 0x040fe20000400000 */
[C---:B------:R-:W-:Y:S01]  /*6d40*/  FMUL R26, R38.reuse, R30 ;  /* 0x0000001e261a7220 */ /* 0x040fe20000400000 */
[C---:B------:R-:W-:Y:S01]  /*6d50*/  FFMA R27, R41.reuse, R40, R27 ;  /* 0x00000028291b7223 */ /* 0x040fe2000000001b */
[----:B------:R-:W-:Y:S01]  /*6d60*/  FFMA R24, R41, R43, R24 ;  /* 0x0000002b29187223 */ /* 0x000fe20000000018 */
[----:B------:R-:W-:Y:S01]  /*6d70*/  LOP3.LUT R40, R73, 0xffff0000, RZ, 0xc0, !PT ;  /* 0xffff000049287812 */ /* 0x000fe200078ec0ff */
[C---:B------:R-:W-:Y:S01]  /*6d80*/  FFMA R25, R41.reuse, R42, R25 ;  /* 0x0000002a29197223 */ /* 0x040fe20000000019 */
[----:B------:R-:W-:Y:S01]  /*6d90*/  FMUL R31, R38, R31 ;  /* 0x0000001f261f7220 */ /* 0x000fe20000400000 */
[----:B------:R-:W-:Y:S01]  /*6da0*/  SHF.L.U32 R43, R74, 0x10, RZ ;  /* 0x000000104a2b7819 */ /* 0x000fe200000006ff */
[----:B------:R-:W-:Y:S01]  /*6db0*/  FFMA R26, R41, R45, R26 ;  /* 0x0000002d291a7223 */ /* 0x000fe2000000001a */
[----:B------:R-:W-:Y:S01]  /*6dc0*/  FMUL R28, R38, R32 ;  /* 0x00000020261c7220 */ /* 0x000fe20000400000 */
[----:B------:R-:W-:Y:S01]  /*6dd0*/  LOP3.LUT R42, R74, 0xffff0000, RZ, 0xc0, !PT ;  /* 0xffff00004a2a7812 */ /* 0x000fe200078ec0ff */
[C---:B------:R-:W-:Y:S01]  /*6de0*/  FMUL R29, R38.reuse, R33 ;  /* 0x00000021261d7220 */ /* 0x040fe20000400000 */
[----:B------:R-:W-:Y:S01]  /*6df0*/  SHF.L.U32 R45, R75, 0x10, RZ ;  /* 0x000000104b2d7819 */ /* 0x000fe200000006ff */
[C---:B------:R-:W-:Y:S01]  /*6e00*/  FMUL R30, R38.reuse, R34 ;  /* 0x00000022261e7220 */ /* 0x040fe20000400000 */
[----:B------:R-:W-:Y:S01]  /*6e10*/  FFMA R31, R41, R40, R31 ;  /* 0x00000028291f7223 */ /* 0x000fe2000000001f */
[----:B------:R-:W-:Y:S01]  /*6e20*/  FMUL R35, R38, R35 ;  /* 0x0000002326237220 */ /* 0x000fe20000400000 */
[----:B------:R-:W-:Y:S01]  /*6e30*/  F2FP.BF16.F32.PACK_AB R69, R23, R18 ;  /* 0x000000121745723e */ /* 0x000fe200000010ff */
[----:B------:R-:W-:Y:S01]  /*6e40*/  FFMA R28, R41, R43, R28 ;  /* 0x0000002b291c7223 */ /* 0x000fe2000000001c */
[----:B------:R-:W-:Y:S01]  /*6e50*/  F2FP.BF16.F32.PACK_AB R70, R21, R20 ;  /* 0x000000141546723e */ /* 0x000fe200000010ff */
[----:B------:R-:W-:Y:S01]  /*6e60*/  FFMA R29, R41, R42, R29 ;  /* 0x0000002a291d7223 */ /* 0x000fe2000000001d */
[----:B------:R-:W-:Y:S01]  /*6e70*/  F2FP.BF16.F32.PACK_AB R71, R27, R22 ;  /* 0x000000161b47723e */ /* 0x000fe200000010ff */
[C---:B------:R-:W-:Y:S01]  /*6e80*/  FFMA R30, R41.reuse, R45, R30 ;  /* 0x0000002d291e7223 */ /* 0x040fe2000000001e */
[----:B------:R-:W-:Y:S01]  /*6e90*/  FFMA R35, R41, R44, R35 ;  /* 0x0000002c29237223 */ /* 0x000fe20000000023 */
[----:B------:R-:W-:Y:S02]  /*6ea0*/  F2FP.BF16.F32.PACK_AB R80, R25, R24 ;  /* 0x000000181950723e */ /* 0x000fe400000010ff */
[----:B------:R1:W-:Y:S01]  /*6eb0*/  STS.128 [R114+0x20], R68 ;  /* 0x0000204472007388 */ /* 0x0003e20000000c00 */
[----:B------:R-:W-:Y:S02]  /*6ec0*/  F2FP.BF16.F32.PACK_AB R81, R31, R26 ;  /* 0x0000001a1f51723e */ /* 0x000fe400000010ff */
[----:B------:R-:W-:Y:S02]  /*6ed0*/  F2FP.BF16.F32.PACK_AB R82, R29, R28 ;  /* 0x0000001c1d52723e */ /* 0x000fe400000010ff */
[----:B------:R-:W-:Y:S05]  /*6ee0*/  F2FP.BF16.F32.PACK_AB R83, R35, R30 ;  /* 0x0000001e2353723e */ /* 0x000fea00000010ff */
[----:B------:R1:W-:Y:S01]  /*6ef0*/  STS.128 [R103+0x10], R80 ;  /* 0x0000105067007388 */ /* 0x0003e20000000c00 */
[----:B------:R-:W-:Y:S01]  /*6f00*/  @!PT LDS RZ, [RZ] ;  /* 0x00000000fffff984 */ /* 0x000fe20000000800 */
[----:B------:R-:W-:Y:S01]  /*6f10*/  @!PT LDS RZ, [RZ] ;  /* 0x00000000fffff984 */ /* 0x000fe20000000800 */
[----:B------:R-:W-:Y:S01]  /*6f20*/  @!PT LDS RZ, [RZ] ;  /* 0x00000000fffff984 */ /* 0x000fe20000000800 */
[----:B------:R-:W-:Y:S01]  /*6f30*/  @!PT LDS RZ, [RZ] ;  /* 0x00000000fffff984 */ /* 0x000fe20000000800 */
[----:B------:R2:W-:Y:S07]  /*6f40*/  MEMBAR.ALL.CTA ;  /* 0x0000000000007992 */ /* 0x0005ee0000008000 */
[----:B--2---:R-:W2:Y:S02]  /*6f50*/  FENCE.VIEW.ASYNC.S ;  /* 0x00000000000073c6 */ /* 0x004ea40000000000 */
[----:B--2---:R-:W-:Y:S06]  /*6f60*/  BAR.SYNC.DEFER_BLOCKING 0x1, 0x80 ;  /* 0x0042000000007b1d */ /* 0x004fec0000010000 */
[----:B------:R-:W-:Y:S05]  /*6f70*/  @P0 BRA `(.L_x_91) ;  /* 0x00000000002c0947 */ /* 0x000fea0003800000 */
[----:B------:R-:W2:Y:S01]  /*6f80*/  LDCU.64 UR6, c[0x0][0x348] ;  /* 0x00006900ff0677ac */ /* 0x000ea20008000a00 */
[----:B------:R-:W-:Y:S02]  /*6f90*/  R2UR UR5, R118 ;  /* 0x00000000760572ca */ /* 0x000fe400000e0000 */
[----:B------:R-:W-:Y:S02]  /*6fa0*/  R2UR UR42, R111 ;  /* 0x000000006f2a72ca */ /* 0x000fe400000e0000 */
[----:B------:R-:W-:Y:S02]  /*6fb0*/  R2UR UR43, R110 ;  /* 0x000000006e2b72ca */ /* 0x000fe400000e0000 */
[----:B------:R-:W-:Y:S02]  /*6fc0*/  R2UR UR44, R108 ;  /* 0x000000006c2c72ca */ /* 0x000fe400000e0000 */
[----:B------:R-:W-:Y:S05]  /*6fd0*/  R2UR UR45, R109 ;  /* 0x000000006d2d72ca */ /* 0x000fea00000e0000 */
[----:B------:R-:W-:Y:S02]  /*6fe0*/  UIADD3 UR40, UPT, UPT, UR49, 0x200, UR5 ;  /* 0x0000020031287890 */ /* 0x000fe4000fffe005 */
[----:B--2---:R-:W-:Y:S04]  /*6ff0*/  UIADD3 UR4, UP0, UPT, UR6, 0x780, URZ ;  /* 0x0000078006047890 */ /* 0x004fe8000ff1e0ff */
[----:B------:R-:W-:Y:S09]  /*7000*/  UIADD3.X UR5, UPT, UPT, URZ, UR7, URZ, UP0, !UPT ;  /* 0x00000007ff057290 */ /* 0x000ff200087fe4ff */
[----:B------:R2:W-:Y:S02]  /*7010*/  UTMASTG.5D.IM2COL [UR40], [UR4] ;  /* 0x00000028040073b5 */ /* 0x0005e40008060000 */
[----:B--2---:R0:W-:Y:S02]  /*7020*/  UTMACMDFLUSH ;  /* 0x00000000000079b7 */ /* 0x0041e40000000000 */
.L_x_91:
[----:B------:R-:W-:Y:S05]  /*7030*/  BSYNC.RECONVERGENT B0 ;  /* 0x0000000000007941 */ /* 0x000fea0003800200 */
.L_x_90:
[----:B------:R-:W-:Y:S01]  /*7040*/  R2UR UR40, R46 ;  /* 0x000000002e2872ca */ /* 0x000fe200000e0000 */
[----:B------:R-:W-:Y:S11]  /*7050*/  BSSY.RECONVERGENT B0, `(.L_x_92) ;  /* 0x0000006000007945 */ /* 0x000ff60003800200 */
[----:B------:R-:W-:Y:S01]  /*7060*/  @!UPT UIADD3 URZ, UPT, UPT, URZ, URZ, URZ ;  /* 0x000000fffffff290 */ /* 0x000fe2000fffe0ff */
[----:B------:R-:W-:Y:S04]  /*7070*/  UISETP.NE.AND UP0, UPT, UR40, 0x3, UPT ;  /* 0x000000032800788c */ /* 0x000fe8000bf05270 */
[----:B------:R-:W-:Y:S01]  /*7080*/  USEL UR42, UR40, URZ, UP0 ;  /* 0x000000ff282a7287 */ /* 0x000fe20008000000 */
[----:B------:R-:W-:Y:S11]  /*7090*/  @P0 BRA `(.L_x_93) ;  /* 0x0000000000040947 */ /* 0x000ff60003800000 */
[----:B------:R-:W-:Y:S04]  /*70a0*/  DEPBAR.LE SB0, 0x1 ;  /* 0x000080400000791a */ /* 0x000fe80000000000 */
.L_x_93:
[----:B------:R-:W-:Y:S05]  /*70b0*/  BSYNC.RECONVERGENT B0 ;  /* 0x0000000000007941 */ /* 0x000fea0003800200 */
.L_x_92:
[----:B------:R-:W-:Y:S01]  /*70c0*/  BAR.SYNC.DEFER_BLOCKING 0x1, 0x80 ;  /* 0x0042000000007b1d */ /* 0x000fe20000010000 */
[----:B------:R-:W-:Y:S01]  /*70d0*/  ISETP.NE.AND P1, PT, R113, RZ, PT ;  /* 0x000000ff7100720c */ /* 0x000fe20003f25270 */
[----:B------:R-:W-:Y:S01]  /*70e0*/  UISETP.NE.AND UP0, UPT, UR51, URZ, UPT ;  /* 0x000000ff3300728c */ /* 0x000fe2000bf05270 */
[----:B------:R-:W-:Y:S11]  /*70f0*/  LEA R3, R120, UR49, 0x3 ;  /* 0x0000003178037c11 */ /* 0x000ff6000f8e18ff */
[----:B------:R-:W-:Y:S01]  /*7100*/  @P1 SHF.L.U32 R4, R47, 0x1f, RZ ;  /* 0x0000001f2f041819 */ /* 0x000fe200000006ff */
[----:B------:R-:W-:Y:S06]  /*7110*/  BRA.U !UP0, `(.L_x_94) ;  /* 0x0000000108287547 */ /* 0x000fec000b800000 */
[----:B------:R-:W2:Y:S01]  /*7120*/  S2R R0, SR_CgaCtaId ;  /* 0x0000000000007919 */ /* 0x000ea20000008800 */
[----:B------:R-:W-:Y:S05]  /*7130*/  IMAD.U32 R2, RZ, RZ, UR52 ;  /* 0x00000034ff027e24 */ /* 0x000fea000f8e00ff */
[C---:B------:R-:W-:Y:S01]  /*7140*/  @P1 LEA R5, R2.reuse, UR49, 0x3 ;  /* 0x0000003102051c11 */ /* 0x040fe2000f8e18ff */
[----:B------:R-:W-:Y:S04]  /*7150*/  VIADD R2, R2, 0x1 ;  /* 0x0000000102027836 */ /* 0x000fe80000000000 */
[----:B------:R-:W-:Y:S01]  /*7160*/  @P1 VIADD R5, R5, 0x98 ;  /* 0x0000009805051836 */ /* 0x000fe20000000000 */
[C---:B------:R-:W-:Y:S04]  /*7170*/  ISETP.NE.AND P0, PT, R2.reuse, 0x3, PT ;  /* 0x000000030200780c */ /* 0x040fe80003f05270 */
[----:B------:R-:W-:Y:S04]  /*7180*/  SEL R2, R2, RZ, P0 ;  /* 0x000000ff02027207 */ /* 0x000fe80000000000 */
[----:B------:R-:W-:Y:S02]  /*7190*/  R2UR UR52, R2 ;  /* 0x00000000023472ca */ /* 0x000fe400000e0000 */
[----:B--2---:R-:W-:Y:S04]  /*71a0*/  @P1 PRMT R0, R0, 0x654, R5 ;  /* 0x0000065400001816 */ /* 0x004fe80000000005 */
[----:B------:R2:W-:Y:S09]  /*71b0*/  @P1 SYNCS.ARRIVE.TRANS64.RED.A1T0 RZ, [R0+URZ], RZ ;  /* 0x000000ff00ff19a7 */ /* 0x0005f200081004ff */
.L_x_94:
[----:B------:R-:W3:Y:S01]  /*71c0*/  @P1 SYNCS.PHASECHK.TRANS64.TRYWAIT P0, [R3+URZ+0x80], R4 ;  /* 0x00008004030015a7 */ /* 0x000ee200080011ff */
[----:B------:R-:W-:Y:S01]  /*71d0*/  BSSY B1, `(.L_x_95) ;  /* 0x0000015000017945 */ /* 0x000fe20003800000 */
[----:B---3--:R-:W-:Y:S03]  /*71e0*/  @P1 SEL R117, RZ, 0x1, !P0 ;  /* 0x00000001ff751807 */ /* 0x008fe60004000000 */
[----:B------:R-:W-:Y:S05]  /*71f0*/  @!P1 BRA `(.L_x_96) ;  /* 0x0000000000489947 */ /* 0x000fea0003800000 */
[----:B------:R-:W-:Y:S01]  /*7200*/  ISETP.NE.AND P1, PT, R119, RZ, PT ;  /* 0x000000ff7700720c */ /* 0x000fe20003f25270 */
[----:B------:R-:W-:Y:S01]  /*7210*/  BSSY B0, `(.L_x_97) ;  /* 0x000000a000007945 */ /* 0x000fe20003800000 */
[----:B------:R-:W-:Y:S11]  /*7220*/  ISETP.NE.AND P0, PT, R117, RZ, PT ;  /* 0x000000ff7500720c */ /* 0x000ff60003f05270 */
[----:B------:R-:W-:Y:S04]  /*7230*/  @P1 IMAD R120, R120, 0x2000, R107 ;  /* 0x0000200078781824 */ /* 0x000fe800078e026b */
[----:B------:R-:W-:Y:S01]  /*7240*/  @P1 IMAD.IADD R5, R101, 0x1, R120 ;  /* 0x0000000165051824 */ /* 0x000fe200078e0278 */
[----:B------:R-:W-:Y:S03]  /*7250*/  @P1 IADD3 R2, PT, PT, R100, R120, RZ ;  /* 0x0000007864021210 */ /* 0x000fe60007ffe0ff */
[----:B--2---:R-:W-:Y:S01]  /*7260*/  @P1 IMAD.IADD R0, R106, 0x1, R5 ;  /* 0x000000016a001824 */ /* 0x004fe200078e0205 */
[----:B------:R-:W-:Y:S06]  /*7270*/  @P0 BRA `(.L_x_98) ;  /* 0x00000000000c0947 */ /* 0x000fec0003800000 */
[----:B------:R-:W-:Y:S04]  /*7280*/  SHF.L.U32 R4, R47, 0x1f, RZ ;  /* 0x0000001f2f047819 */ /* 0x000fe800000006ff */
[----:B------:R-:W2:Y:S02]  /*7290*/  SYNCS.PHASECHK.TRANS64.TRYWAIT P0, [R3+URZ+0x80], R4 ;  /* 0x00008004030075a7 */ /* 0x000ea400080011ff */
[----:B--2---:R-:W-:Y:S05]  /*72a0*/  @!P0 BRA `(.L_x_99) ;  /* 0x0000001800488947 */ /* 0x004fea0003800000 */
.L_x_98:
[----:B------:R-:W-:Y:S05]  /*72b0*/  BSYNC B0 ;  /* 0x0000000000007941 */ /* 0x000fea0003800000 */
.L_x_97:
[----:B------:R-:W-:Y:S11]  /*72c0*/  ISETP.NE.AND P0, PT, R119, RZ, PT ;  /* 0x000000ff7700720c */ /* 0x000ff60003f05270 */
[----:B------:R-:W-:Y:S02]  /*72d0*/  @!UPT UIADD3 URZ, UPT, UPT, URZ, URZ, URZ ;  /* 0x000000fffffff290 */ /* 0x000fe4000fffe0ff */
[----:B------:R3:W4:Y:S04]  /*72e0*/  @P0 LDS.128 R48, [R120] ;  /* 0x0000000078300984 */ /* 0x0007280000000c00 */
[----:B------:R3:W1:Y:S04]  /*72f0*/  @P0 LDS.128 R64, [R2+0x20] ;  /* 0x0000200002400984 */ /* 0x0006680000000c00 */
[----:B------:R3:W1:Y:S04]  /*7300*/  @P0 LDS.128 R56, [R5+0x10] ;  /* 0x0000100005380984 */ /* 0x0006680000000c00 */
[----:B------:R3:W1:Y:S02]  /*7310*/  @P0 LDS.128 R72, [R0+0x10] ;  /* 0x0000100000480984 */ /* 0x0006640000000c00 */
.L_x_96:
[----:B------:R-:W-:Y:S05]  /*7320*/  BSYNC B1 ;  /* 0x0000000000017941 */ /* 0x000fea0003800000 */
.L_x_95:
[----:B--23--:R-:W-:Y:S05]  /*7330*/  VIADD R0, R39, 0x20 ;  /* 0x0000002027007836 */ /* 0x00cfea0000000000 */
[----:B------:R-:W-:Y:S04]  /*7340*/  SHF.R.U32.HI R0, RZ, 0x15, R0 ;  /* 0x00000015ff007819 */ /* 0x000fe80000011600 */
[----:B------:R-:W-:Y:S11]  /*7350*/  LOP3.LUT P0, RZ, R0, 0x3, R91, 0x48, !PT ;  /* 0x0000000300ff7812 */ /* 0x000ff6000780485b */
[----:B------:R-:W-:Y:S02]  /*7360*/  @!UPT UIADD3 URZ, UPT, UPT, URZ, URZ, URZ ;  /* 0x000000fffffff290 */ /* 0x000fe4000fffe0ff */
[----:B------:R-:W-:Y:S05]  /*7370*/  @!P0 BRA `(.L_x_100) ;  /* 0x0000000000408947 */ /* 0x000fea0003800000 */
[----:B------:R-:W2:Y:S01]  /*7380*/  LDCU.64 UR8, c[0x4][0x70] ;  /* 0x01000e00ff0877ac */ /* 0x000ea20008000a00 */
[----:B------:R-:W-:Y:S01]  /*7390*/  MOV R3, 0x0 ;  /* 0x0000000000037802 */ /* 0x000fe20000000f00 */
[----:B------:R-:W-:Y:S02]  /*73a0*/  HFMA2 R12, -RZ, RZ, 0, 5.9604644775390625e-08 ;  /* 0x00000001ff0c7431 */ /* 0x000fe400000001ff */
[----:B------:R-:W-:Y:S02]  /*73b0*/  IMAD.MOV.U32 R8, RZ, RZ, 0x192 ;  /* 0x00000192ff087424 */ /* 0x000fe400078e00ff */
[----:B------:R-:W-:Y:S01]  /*73c0*/  IMAD.MOV.U32 R13, RZ, RZ, RZ ;  /* 0x000000ffff0d7224 */ /* 0x000fe200078e00ff */
[----:B------:R-:W3:Y:S01]  /*73d0*/  LDCU.64 UR6, c[0x4][0x78] ;  /* 0x01000f00ff0677ac */ /* 0x000ee20008000a00 */
[----:B------:R-:W1:Y:S01]  /*73e0*/  LDC.64 R2, c[0x4][R3] ;  /* 0x0100000003027b82 */ /* 0x000e620000000a00 */
[----:B------:R-:W5:Y:S01]  /*73f0*/  LDCU.64 UR4, c[0x4][0x10] ;  /* 0x01000200ff0477ac */ /* 0x000f620008000a00 */
[----:B--2---:R-:W-:Y:S01]  /*7400*/  MOV R5, UR9 ;  /* 0x0000000900057c02 */ /* 0x004fe20008000f00 */
[----:B------:R-:W-:Y:S01]  /*7410*/  IMAD.U32 R4, RZ, RZ, UR8 ;  /* 0x00000008ff047e24 */ /* 0x000fe2000f8e00ff */
[----:B---3--:R-:W-:Y:S01]  /*7420*/  MOV R7, UR7 ;  /* 0x0000000700077c02 */ /* 0x008fe20008000f00 */
[----:B------:R-:W-:Y:S01]  /*7430*/  IMAD.U32 R6, RZ, RZ, UR6 ;  /* 0x00000006ff067e24 */ /* 0x000fe2000f8e00ff */
[----:B-----5:R-:W-:Y:S01]  /*7440*/  MOV R11, UR5 ;  /* 0x00000005000b7c02 */ /* 0x020fe20008000f00 */
[----:B------:R-:W-:Y:S02]  /*7450*/  IMAD.U32 R10, RZ, RZ, UR4 ;  /* 0x00000004ff0a7e24 */ /* 0x000fe4000f8e00ff */
[----:B------:R-:W-:Y:S07]  /*7460*/  LEPC R20, `(.L_x_100) ;  /* 0x000000001014794e */ /* 0x000fee0000000000 */
[----:B-1--4-:R-:W-:Y:S05]  /*7470*/  CALL.ABS.NOINC R2 ;  /* 0x0000000002007343 */ /* 0x012fea0003c00000 */
.L_x_100:
[----:B------:R-:W-:Y:S01]  /*7480*/  ISETP.NE.AND P0, PT, R89, RZ, PT ;  /* 0x000000ff5900720c */ /* 0x000fe20003f05270 */
[----:B------:R-:W-:Y:S05]  /*7490*/  WARPSYNC.ALL ;  /* 0x0000000000007948 */ /* 0x000fea0003800000 */
[----:B------:R-:W-:Y:S01]  /*74a0*/  R2UR UR4, R39 ;  /* 0x00000000270472ca */ /* 0x000fe200000e0000 */
[----:B------:R-:W2:Y:S01]  /*74b0*/  S2UR UR6, SR_CgaCtaId ;  /* 0x00000000000679c3 */ /* 0x000ea20000008800 */
[----:B------:R-:W-:Y:S01]  /*74c0*/  R2UR UR5, R102 ;  /* 0x00000000660572ca */ /* 0x000fe200000e0000 */
[----:B------:R-:W-:Y:S01]  /*74d0*/  BSSY.RECONVERGENT B0, `(.L_x_101) ;  /* 0x0000092000007945 */ /* 0x000fe20003800200 */
[C---:B----4-:R-:W-:Y:S02]  /*74e0*/  SHF.L.U32 R40, R48.reuse, 0x10, RZ ;  /* 0x0000001030287819 */ /* 0x050fe400000006ff */
[----:B------:R-:W-:Y:S02]  /*74f0*/  LOP3.LUT R42, R48, 0xffff0000, RZ, 0xc0, !PT ;  /* 0xffff0000302a7812 */ /* 0x000fe400078ec0ff */
[C---:B------:R-:W-:Y:S02]  /*7500*/  SHF.L.U32 R43, R49.reuse, 0x10, RZ ;  /* 0x00000010312b7819 */ /* 0x040fe400000006ff */
[----:B------:R-:W-:Y:S02]  /*7510*/  LOP3.LUT R44, R49, 0xffff0000, RZ, 0xc0, !PT ;  /* 0xffff0000312c7812 */ /* 0x000fe400078ec0ff */
[C---:B------:R-:W-:Y:S01]  /*7520*/  SHF.L.U32 R45, R50.reuse, 0x10, RZ ;  /* 0x00000010322d7819 */ /* 0x040fe200000006ff */
[----:B------:R-:W3:Y:S01]  /*7530*/  LDTM.x32 R4, tmem[UR4+0x20] ;  /* 0x00002004000479ee */ /* 0x000ee200082c0000 */
[----:B------:R-:W-:Y:S01]  /*7540*/  LOP3.LUT R46, R50, 0xffff0000, RZ, 0xc0, !PT ;  /* 0xffff0000322e7812 */ /* 0x000fe200078ec0ff */
[----:B------:R-:W-:Y:S01]  /*7550*/  NOP ;  /* 0x0000000000007918 */ /* 0x000fe20000000000 */
[C---:B------:R-:W-:Y:S01]  /*7560*/  SHF.L.U32 R47, R51.reuse, 0x10, RZ ;  /* 0x00000010332f7819 */ /* 0x040fe200000006ff */
[----:B------:R-:W-:Y:S01]  /*7570*/  USHF.L.U32 UR4, UR42, 0xd, URZ ;  /* 0x0000000d2a047899 */ /* 0x000fe200080006ff */
[----:B------:R-:W-:Y:S01]  /*7580*/  LOP3.LUT R49, R51, 0xffff0000, RZ, 0xc0, !PT ;  /* 0xffff000033317812 */ /* 0x000fe200078ec0ff */
[----:B------:R-:W-:Y:S01]  /*7590*/  UIADD3 UR5, UPT, UPT, UR5, 0xe0, URZ ;  /* 0x000000e005057890 */ /* 0x000fe2000fffe0ff */
[C---:B-1----:R-:W-:Y:S02]  /*75a0*/  SHF.L.U32 R48, R56.reuse, 0x10, RZ ;  /* 0x0000001038307819 */ /* 0x042fe400000006ff */
[----:B------:R-:W-:Y:S02]  /*75b0*/  LOP3.LUT R51, R56, 0xffff0000, RZ, 0xc0, !PT ;  /* 0xffff000038337812 */ /* 0x000fe400078ec0ff */
[C---:B------:R-:W-:Y:S02]  /*75c0*/  SHF.L.U32 R50, R57.reuse, 0x10, RZ ;  /* 0x0000001039327819 */ /* 0x040fe400000006ff */
[----:B------:R-:W-:Y:S02]  /*75d0*/  LOP3.LUT R52, R57, 0xffff0000, RZ, 0xc0, !PT ;  /* 0xffff000039347812 */ /* 0x000fe400078ec0ff */
[C---:B------:R-:W-:Y:S02]  /*75e0*/  SHF.L.U32 R53, R58.reuse, 0x10, RZ ;  /* 0x000000103a357819 */ /* 0x040fe400000006ff */
[----:B------:R-:W-:Y:S02]  /*75f0*/  LOP3.LUT R54, R58, 0xffff0000, RZ, 0xc0, !PT ;  /* 0xffff00003a367812 */ /* 0x000fe400078ec0ff */
[C---:B------:R-:W-:Y:S02]  /*7600*/  SHF.L.U32 R55, R59.reuse, 0x10, RZ ;  /* 0x000000103b377819 */ /* 0x040fe400000006ff */
[----:B------:R-:W-:Y:S02]  /*7610*/  LOP3.LUT R56, R59, 0xffff0000, RZ, 0xc0, !PT ;  /* 0xffff00003b387812 */ /* 0x000fe400078ec0ff */
[----:B------:R-:W-:Y:S01]  /*7620*/  SHF.L.U32 R57, R64, 0x10, RZ ;  /* 0x0000001040397819 */ /* 0x000fe200000006ff */
[----:B---3--:R-:W-:Y:S01]  /*7630*/  FMUL R4, R38, R4 ;  /* 0x0000000426047220 */ /* 0x008fe20000400000 */
[----:B------:R-:W-:Y:S01]  /*7640*/  LOP3.LUT R58, R64, 0xffff0000, RZ, 0xc0, !PT ;  /* 0xffff0000403a7812 */ /* 0x000fe200078ec0ff */
[C---:B------:R-:W-:Y:S01]  /*7650*/  FMUL R5, R38.reuse, R5 ;  /* 0x0000000526057220 */ /* 0x040fe20000400000 */
[C---:B------:R-:W-:Y:S01]  /*7660*/  SHF.L.U32 R59, R65.reuse, 0x10, RZ ;  /* 0x00000010413b7819 */ /* 0x040fe200000006ff */
[C---:B------:R-:W-:Y:S01]  /*7670*/  FMUL R6, R38.reuse, R6 ;  /* 0x0000000626067220 */ /* 0x040fe20000400000 */
[----:B------:R-:W-:Y:S01]  /*7680*/  LOP3.LUT R60, R65, 0xffff0000, RZ, 0xc0, !PT ;  /* 0xffff0000413c7812 */ /* 0x000fe200078ec0ff */
[----:B------:R-:W-:Y:S01]  /*7690*/  FMUL R7, R38, R7 ;  /* 0x0000000726077220 */ /* 0x000fe20000400000 */
[----:B------:R-:W-:Y:S01]  /*76a0*/  IADD3 R114, PT, PT, R107, UR4, RZ ;  /* 0x000000046b727c10 */ /* 0x000fe2000fffe0ff */
[----:B------:R-:W-:Y:S01]  /*76b0*/  FFMA R4, R41, R40, R4 ;  /* 0x0000002829047223 */ /* 0x000fe20000000004 */
[----:B------:R-:W-:Y:S01]  /*76c0*/  SHF.L.U32 R61, R66, 0x10, RZ ;  /* 0x00000010423d7819 */ /* 0x000fe200000006ff */
[----:B------:R-:W-:Y:S01]  /*76d0*/  FMUL R8, R38, R8 ;  /* 0x0000000826087220 */ /* 0x000fe20000400000 */
[----:B------:R-:W-:Y:S01]  /*76e0*/  LOP3.LUT R62, R66, 0xffff0000, RZ, 0xc0, !PT ;  /* 0xffff0000423e7812 */ /* 0x000fe200078ec0ff */
[----:B--2---:R-:W-:Y:S01]  /*76f0*/  UPRMT UR5, UR6, 0x654, UR5 ;  /* 0x0000065406057896 */ /* 0x004fe20008000005 */
[----:B------:R-:W-:Y:S01]  /*7700*/  IADD3 R115, PT, PT, R101, R114, RZ ;  /* 0x0000007265737210 */ /* 0x000fe20007ffe0ff */
[C---:B------:R-:W-:Y:S01]  /*7710*/  FFMA R5, R41.reuse, R42, R5 ;  /* 0x0000002a29057223 */ /* 0x040fe20000000005 */
[----:B------:R-:W-:Y:S01]  /*7720*/  IADD3 R114, PT, PT, R100, R114, RZ ;  /* 0x0000007264727210 */ /* 0x000fe20007ffe0ff */
[C---:B------:R-:W-:Y:S01]  /*7730*/  FFMA R6, R41.reuse, R43, R6 ;  /* 0x0000002b29067223 */ /* 0x040fe20000000006 */
[----:B------:R-:W-:Y:S01]  /*7740*/  IADD3 R124, PT, PT, R106, R115, RZ ;  /* 0x000000736a7c7210 */ /* 0x000fe20007ffe0ff */
[----:B------:R-:W-:Y:S01]  /*7750*/  FFMA R7, R41, R44, R7 ;  /* 0x0000002c29077223 */ /* 0x000fe20000000007 */
[----:B------:R-:W-:Y:S01]  /*7760*/  F2FP.BF16.F32.PACK_AB R80, R5, R4 ;  /* 0x000000040550723e */ /* 0x000fe200000010ff */
[----:B------:R-:W-:Y:S01]  /*7770*/  FFMA R8, R41, R45, R8 ;  /* 0x0000002d29087223 */ /* 0x000fe20000000008 */
[----:B------:R-:W-:Y:S01]  /*7780*/  SYNCS.ARRIVE.TRANS64.RED.A1T0 RZ, [UR5], RZ ;  /* 0x000000ffffff79a7 */ /* 0x000fe20008100405 */
[C---:B------:R-:W-:Y:S01]  /*7790*/  FMUL R9, R38.reuse, R9 ;  /* 0x0000000926097220 */ /* 0x040fe20000400000 */
[----:B------:R-:W-:Y:S01]  /*77a0*/  F2FP.BF16.F32.PACK_AB R81, R7, R6 ;  /* 0x000000060751723e */ /* 0x000fe200000010ff */
[C---:B------:R-:W-:Y:S01]  /*77b0*/  FMUL R0, R38.reuse, R10 ;  /* 0x0000000a26007220 */ /* 0x040fe20000400000 */
[C---:B------:R-:W-:Y:S01]  /*77c0*/  FMUL R2, R38.reuse, R11 ;  /* 0x0000000b26027220 */ /* 0x040fe20000400000 */
[C---:B------:R-:W-:Y:S01]  /*77d0*/  FFMA R9, R41.reuse, R46, R9 ;  /* 0x0000002e29097223 */ /* 0x040fe20000000009 */
[C---:B------:R-:W-:Y:S01]  /*77e0*/  FMUL R3, R38.reuse, R12 ;  /* 0x0000000c26037220 */ /* 0x040fe20000400000 */
[C---:B------:R-:W-:Y:S01]  /*77f0*/  FFMA R0, R41.reuse, R47, R0 ;  /* 0x0000002f29007223 */ /* 0x040fe20000000000 */
[----:B------:R-:W-:Y:S01]  /*7800*/  FFMA R2, R41, R49, R2 ;  /* 0x0000003129027223 */ /* 0x000fe20000000002 */
[----:B------:R-:W-:Y:S01]  /*7810*/  SHF.L.U32 R63, R67, 0x10, RZ ;  /* 0x00000010433f7819 */ /* 0x000fe200000006ff */
[----:B------:R-:W-:Y:S01]  /*7820*/  FFMA R3, R41, R48, R3 ;  /* 0x0000003029037223 */ /* 0x000fe20000000003 */
[----:B------:R-:W-:Y:S01]  /*7830*/  F2FP.BF16.F32.PACK_AB R82, R9, R8 ;  /* 0x000000080952723e */ /* 0x000fe200000010ff */
[----:B------:R-:W-:Y:S01]  /*7840*/  FMUL R10, R38, R13 ;  /* 0x0000000d260a7220 */ /* 0x000fe20000400000 */
[----:B------:R-:W-:Y:S01]  /*7850*/  F2FP.BF16.F32.PACK_AB R83, R2, R0 ;  /* 0x000000000253723e */ /* 0x000fe200000010ff */
[C---:B------:R-:W-:Y:S01]  /*7860*/  FMUL R11, R38.reuse, R14 ;  /* 0x0000000e260b7220 */ /* 0x040fe20000400000 */
[C---:B------:R-:W-:Y:S01]  /*7870*/  FMUL R15, R38.reuse, R15 ;  /* 0x0000000f260f7220 */ /* 0x040fe20000400000 */
[----:B------:R-:W-:Y:S01]  /*7880*/  FMUL R12, R38, R16 ;  /* 0x00000010260c7220 */ /* 0x000fe20000400000 */
[----:B------:R-:W-:Y:S01]  /*7890*/  FFMA R10, R41, R51, R10 ;  /* 0x00000033290a7223 */ /* 0x000fe2000000000a */
[----:B------:R1:W-:Y:S01]  /*78a0*/  STS.128 [R107+UR4], R80 ;  /* 0x000000506b007988 */ /* 0x0003e20008000c04 */
[----:B------:R-:W-:Y:S01]  /*78b0*/  LOP3.LUT R64, R67, 0xffff0000, RZ, 0xc0, !PT ;  /* 0xffff000043407812 */ /* 0x000fe200078ec0ff */
[C---:B------:R-:W-:Y:S01]  /*78c0*/  FFMA R11, R41.reuse, R50, R11 ;  /* 0x00000032290b7223 */ /* 0x040fe2000000000b */
[C---:B------:R-:W-:Y:S01]  /*78d0*/  FFMA R15, R41.reuse, R52, R15 ;  /* 0x00000034290f7223 */ /* 0x040fe2000000000f */
[----:B------:R-:W-:Y:S01]  /*78e0*/  SHF.L.U32 R65, R72, 0x10, RZ ;  /* 0x0000001048417819 */ /* 0x000fe200000006ff */
[----:B------:R-:W-:Y:S01]  /*78f0*/  FFMA R12, R41, R53, R12 ;  /* 0x00000035290c7223 */ /* 0x000fe2000000000c */
[----:B------:R-:W-:Y:S01]  /*7900*/  F2FP.BF16.F32.PACK_AB R100, R10, R3 ;  /* 0x000000030a64723e */ /* 0x000fe200000010ff */
[C---:B------:R-:W-:Y:S01]  /*7910*/  FMUL R13, R38.reuse, R17 ;  /* 0x00000011260d7220 */ /* 0x040fe20000400000 */
[----:B------:R-:W-:Y:S01]  /*7920*/  F2FP.BF16.F32.PACK_AB R101, R15, R11 ;  /* 0x0000000b0f65723e */ /* 0x000fe200000010ff */
[C---:B------:R-:W-:Y:S01]  /*7930*/  FMUL R14, R38.reuse, R18 ;  /* 0x00000012260e7220 */ /* 0x040fe20000400000 */
[C---:B------:R-:W-:Y:S01]  /*7940*/  FMUL R19, R38.reuse, R19 ;  /* 0x0000001326137220 */ /* 0x040fe20000400000 */
[C---:B------:R-:W-:Y:S01]  /*7950*/  FMUL R16, R38.reuse, R20 ;  /* 0x0000001426107220 */ /* 0x040fe20000400000 */
[C---:B------:R-:W-:Y:S01]  /*7960*/  FFMA R13, R41.reuse, R54, R13 ;  /* 0x00000036290d7223 */ /* 0x040fe2000000000d */
        /* <DEDUP_REMOVED lines=11> */
[----:B------:R-:W-:Y:S01]  /*7a20*/  FFMA R23, R41, R60, R23 ;  /* 0x0000003c29177223 */ /* 0x000fe20000000017 */
[C---:B------:R-:W-:Y:S01]  /*7a30*/  FMUL R27, R38.reuse, R27 ;  /* 0x0000001b261b7220 */ /* 0x040fe20000400000 */
[----:B------:R-:W-:Y:S01]  /*7a40*/  F2FP.BF16.F32.PACK_AB R102, R13, R12 ;  /* 0x0000000c0d66723e */ /* 0x000fe200000010ff */
[----:B------:R-:W-:Y:S01]  /*7a50*/  FFMA R20, R41, R61, R20 ;  /* 0x0000003d29147223 */ /* 0x000fe20000000014 */
[----:B------:R-:W-:Y:S01]  /*7a60*/  F2FP.BF16.F32.PACK_AB R103, R19, R14 ;  /* 0x0000000e1367723e */ /* 0x000fe200000010ff */
[----:B------:R-:W-:Y:S01]  /*7a70*/  FMUL R24, R38, R28 ;  /* 0x0000001c26187220 */ /* 0x000fe20000400000 */
[----:B------:R-:W-:Y:S01]  /*7a80*/  LOP3.LUT R66, R72, 0xffff0000, RZ, 0xc0, !PT ;  /* 0xffff000048427812 */ /* 0x000fe200078ec0ff */
[----:B------:R-:W-:Y:S01]  /*7a90*/  FFMA R21, R41, R62, R21 ;  /* 0x0000003e29157223 */ /* 0x000fe20000000015 */
[----:B------:R-:W-:Y:S01]  /*7aa0*/  SHF.L.U32 R67, R73, 0x10, RZ ;  /* 0x0000001049437819 */ /* 0x000fe200000006ff */
[----:B------:R1:W-:Y:S01]  /*7ab0*/  STS.128 [R115+0x10], R100 ;  /* 0x0000106473007388 */ /* 0x0003e20000000c00 */
[C---:B------:R-:W-:Y:S01]  /*7ac0*/  FMUL R25, R38.reuse, R29 ;  /* 0x0000001d26197220 */ /* 0x040fe20000400000 */
[----:B------:R-:W-:Y:S01]  /*7ad0*/  FFMA R22, R41, R63, R22 ;  /* 0x0000003f29167223 */ /* 0x000fe20000000016 */
[----:B------:R-:W-:Y:S01]  /*7ae0*/  LOP3.LUT R68, R73, 0xffff0000, RZ, 0xc0, !PT ;  /* 0xffff000049447812 */ /* 0x000fe200078ec0ff */
[----:B------:R-:W-:Y:S01]  /*7af0*/  FMUL R26, R38, R30 ;  /* 0x0000001e261a7220 */ /* 0x000fe20000400000 */
[C---:B------:R-:W-:Y:S01]  /*7b00*/  FFMA R27, R41.reuse, R64, R27 ;  /* 0x00000040291b7223 */ /* 0x040fe2000000001b */
[----:B------:R-:W-:Y:S01]  /*7b10*/  SHF.L.U32 R69, R74, 0x10, RZ ;  /* 0x000000104a457819 */ /* 0x000fe200000006ff */
[----:B------:R-:W-:Y:S01]  /*7b20*/  FMUL R31, R38, R31 ;  /* 0x0000001f261f7220 */ /* 0x000fe20000400000 */
[C---:B------:R-:W-:Y:S01]  /*7b30*/  FFMA R24, R41.reuse, R65, R24 ;  /* 0x0000004129187223 */ /* 0x040fe20000000018 */
[----:B------:R-:W-:Y:S01]  /*7b40*/  LOP3.LUT R70, R74, 0xffff0000, RZ, 0xc0, !PT ;  /* 0xffff00004a467812 */ /* 0x000fe200078ec0ff */
[C---:B------:R-:W-:Y:S01]  /*7b50*/  FMUL R28, R38.reuse, R32 ;  /* 0x00000020261c7220 */ /* 0x040fe20000400000 */
[----:B------:R-:W-:Y:S01]  /*7b60*/  FFMA R25, R41, R66, R25 ;  /* 0x0000004229197223 */ /* 0x000fe20000000019 */
[----:B------:R-:W-:Y:S01]  /*7b70*/  SHF.L.U32 R71, R75, 0x10, RZ ;  /* 0x000000104b477819 */ /* 0x000fe200000006ff */
[C---:B------:R-:W-:Y:S01]  /*7b80*/  FMUL R29, R38.reuse, R33 ;  /* 0x00000021261d7220 */ /* 0x040fe20000400000 */
[----:B------:R-:W-:Y:S01]  /*7b90*/  FFMA R26, R41, R67, R26 ;  /* 0x00000043291a7223 */ /* 0x000fe2000000001a */
[----:B------:R-:W-:Y:S01]  /*7ba0*/  LOP3.LUT R72, R75, 0xffff0000, RZ, 0xc0, !PT ;  /* 0xffff00004b487812 */ /* 0x000fe200078ec0ff */
        /* <DEDUP_REMOVED lines=8> */
[----:B------:R-:W-:Y:S01]  /*7c30*/  FFMA R30, R41, R71, R30 ;  /* 0x00000047291e7223 */ /* 0x000fe2000000001e */
[----:B------:R-:W-:Y:S01]  /*7c40*/  F2FP.BF16.F32.PACK_AB R119, R27, R22 ;  /* 0x000000161b77723e */ /* 0x000fe200000010ff */
[----:B------:R-:W-:Y:S01]  /*7c50*/  FFMA R35, R41, R72, R35 ;  /* 0x0000004829237223 */ /* 0x000fe20000000023 */
[----:B------:R-:W-:Y:S02]  /*7c60*/  F2FP.BF16.F32.PACK_AB R120, R25, R24 ;  /* 0x000000181978723e */ /* 0x000fe400000010ff */
[----:B------:R-:W-:Y:S01]  /*7c70*/  F2FP.BF16.F32.PACK_AB R121, R31, R26 ;  /* 0x0000001a1f79723e */ /* 0x000fe200000010ff */
[----:B------:R1:W-:Y:S01]  /*7c80*/  STS.128 [R114+0x20], R116 ;  /* 0x0000207472007388 */ /* 0x0003e20000000c00 */
        /* <DEDUP_REMOVED lines=13> */
[----:B------:R-:W-:Y:S01]  /*7d60*/  R2UR UR11, R110 ;  /* 0x000000006e0b72ca */ /* 0x000fe200000e0000 */
[----:B------:R-:W-:Y:S01]  /*7d70*/  UIADD3 UR9, UPT, UPT, UR41, 0x20, URZ ;  /* 0x0000002029097890 */ /* 0x000fe2000fffe0ff */
[----:B------:R-:W-:Y:S01]  /*7d80*/  R2UR UR12, R108 ;  /* 0x000000006c0c72ca */ /* 0x000fe200000e0000 */
[----:B------:R-:W-:Y:S01]  /*7d90*/  UIADD3 UR8, UPT, UPT, UR49, 0x200, UR4 ;  /* 0x0000020031087890 */ /* 0x000fe2000fffe004 */
[----:B------:R-:W-:Y:S01]  /*7da0*/  R2UR UR13, R109 ;  /* 0x000000006d0d72ca */ /* 0x000fe200000e0000 */
[----:B--2---:R-:W-:Y:S04]  /*7db0*/  UIADD3 UR6, UP0, UPT, UR14, 0x780, URZ ;  /* 0x000007800e067890 */ /* 0x004fe8000ff1e0ff */
[----:B------:R-:W-:Y:S09]  /*7dc0*/  UIADD3.X UR7, UPT, UPT, URZ, UR15, URZ, UP0, !UPT ;  /* 0x0000000fff077290 */ /* 0x000ff200087fe4ff */
[----:B------:R2:W-:Y:S02]  /*7dd0*/  UTMASTG.5D.IM2COL [UR8], [UR6] ;  /* 0x00000008060073b5 */ /* 0x0005e40008060000 */
[----:B--2---:R0:W-:Y:S02]  /*7de0*/  UTMACMDFLUSH ;  /* 0x00000000000079b7 */ /* 0x0041e40000000000 */
.L_x_102:
[----:B------:R-:W-:Y:S05]  /*7df0*/  BSYNC.RECONVERGENT B0 ;  /* 0x0000000000007941 */ /* 0x000fea0003800200 */
.L_x_101:
[----:B------:R-:W-:Y:S01]  /*7e00*/  MOV R0, UR40 ;  /* 0x0000002800007c02 */ /* 0x000fe20008000f00 */
[----:B------:R-:W-:Y:S01]  /*7e10*/  UIADD3 UR4, UPT, UPT, UR42, 0x1, URZ ;  /* 0x000000012a047890 */ /* 0x000fe2000fffe0ff */
[----:B------:R-:W-:Y:S05]  /*7e20*/  BSSY.RECONVERGENT B0, `(.L_x_103) ;  /* 0x0000005000007945 */ /* 0x000fea0003800200 */
[----:B------:R-:W-:Y:S02]  /*7e30*/  MOV R2, UR4 ;  /* 0x0000000400027c02 */ /* 0x000fe40008000f00 */
[----:B------:R-:W-:Y:S01]  /*7e40*/  MOV R46, UR4 ;  /* 0x00000004002e7c02 */ /* 0x000fe20008000f00 */
[----:B------:R-:W-:Y:S05]  /*7e50*/  @P0 BRA `(.L_x_104) ;  /* 0x0000000000040947 */ /* 0x000fea0003800000 */
[----:B------:R-:W-:Y:S04]  /*7e60*/  DEPBAR.LE SB0, 0x1 ;  /* 0x000080400000791a */ /* 0x000fe80000000000 */
.L_x_104:
[----:B------:R-:W-:Y:S05]  /*7e70*/  BSYNC.RECONVERGENT B0 ;  /* 0x0000000000007941 */ /* 0x000fea0003800200 */
.L_x_103:
[----:B------:R-:W-:Y:S01]  /*7e80*/  BAR.SYNC.DEFER_BLOCKING 0x1, 0x80 ;  /* 0x0042000000007b1d */ /* 0x000fe20000010000 */
[----:B------:R-:W-:Y:S01]  /*7e90*/  ISETP.NE.AND P0, PT, R2, 0x3, PT ;  /* 0x000000030200780c */ /* 0x000fe20003f05270 */
[----:B------:R-:W-:Y:S03]  /*7ea0*/  UISETP.NE.AND UP0, UPT, UR51, -0x2, UPT ;  /* 0xfffffffe3300788c */ /* 0x000fe6000bf05270 */
[----:B------:R-:W-:Y:S01]  /*7eb0*/  ISETP.EQ.XOR P1, PT, R0, 0x3, !P0 ;  /* 0x000000030000780c */ /* 0x000fe20004722a70 */
[----:B------:R-:W-:Y:S01]  /*7ec0*/  VIADD R0, R36, 0x1 ;  /* 0x0000000124007836 */ /* 0x000fe20000000000 */
[----:B------:R-:W-:Y:S02]  /*7ed0*/  SEL R46, R46, RZ, P0 ;  /* 0x000000ff2e2e7207 */ /* 0x000fe40000000000 */
[----:B------:R-:W-:Y:S04]  /*7ee0*/  SEL R3, RZ, 0x1, !P1 ;  /* 0x00000001ff037807 */ /* 0x000fe80004800000 */
[----:B------:R-:W-:Y:S01]  /*7ef0*/  LOP3.LUT R88, R88, R3, RZ, 0x3c, !PT ;  /* 0x0000000358587212 */ /* 0x000fe200078e3cff */
[----:B------:R-:W-:Y:S06]  /*7f00*/  BRA.U !UP0, `(.L_x_105) ;  /* 0x00000001082c7547 */ /* 0x000fec000b800000 */
[----:B------:R-:W-:Y:S01]  /*7f10*/  ISETP.NE.AND P2, PT, R113, RZ, PT ;  /* 0x000000ff7100720c */ /* 0x000fe20003f45270 */
[----:B------:R-:W2:Y:S01]  /*7f20*/  S2R R2, SR_CgaCtaId ;  /* 0x0000000000027919 */ /* 0x000ea20000008800 */
[----:B------:R-:W-:Y:S11]  /*7f30*/  IMAD.U32 R3, RZ, RZ, UR52 ;  /* 0x00000034ff037e24 */ /* 0x000ff6000f8e00ff */
        /* <DEDUP_REMOVED lines=8> */
.L_x_105:
[----:B------:R-:W-:Y:S01]  /*7fc0*/  R2UR UR5, R84 ;  /* 0x00000000540572ca */ /* 0x000fe200000e0000 */
[----:B------:R-:W-:Y:S01]  /*7fd0*/  UISETP.NE.AND UP0, UPT, UR55, URZ, UPT ;  /* 0x000000ff3700728c */ /* 0x000fe2000bf05270 */
[----:B------:R-:W-:Y:S01]  /*7fe0*/  R2UR UR4, R85 ;  /* 0x00000000550472ca */ /* 0x000fe200000e0000 */
[----:B------:R-:W-:Y:S01]  /*7ff0*/  IMAD.MOV.U32 R17, RZ, RZ, R105 ;  /* 0x000000ffff117224 */ /* 0x000fe200078e0069 */
[----:B------:R-:W-:Y:S01]  /*8000*/  ISETP.NE.AND P0, PT, R0, 0x2, PT ;  /* 0x000000020000780c */ /* 0x000fe20003f05270 */
[----:B------:R-:W-:Y:S01]  /*8010*/  UIADD3 UR51, UPT, UPT, UR51, 0x2, URZ ;  /* 0x0000000233337890 */ /* 0x000fe2000fffe0ff */
[----:B------:R-:W-:Y:S02]  /*8020*/  LOP3.LUT R86, R86, 0x1, RZ, 0x3c, !PT ;  /* 0x0000000156567812 */ /* 0x000fe400078e3cff */
[----:B--2---:R-:W-:Y:S02]  /*8030*/  SEL R2, RZ, 0x1, P0 ;  /* 0x00000001ff027807 */ /* 0x004fe40000000000 */
[----:B------:R-:W-:Y:S02]  /*8040*/  SEL R36, R0, RZ, P0 ;  /* 0x000000ff00247207 */ /* 0x000fe40000000000 */
[----:B------:R-:W-:Y:S01]  /*8050*/  LOP3.LUT R87, R87, R2, RZ, 0x3c, !PT ;  /* 0x0000000257577212 */ /* 0x000fe200078e3cff */
[----:B------:R-:W-:Y:S02]  /*8060*/  UIADD3 UR22, UPT, UPT, UR36, UR5, URZ ;  /* 0x0000000524167290 */ /* 0x000fe4000fffe0ff */
[----:B------:R-:W-:Y:S01]  /*8070*/  UIADD3 UR50, UPT, UPT, UR37, UR4, URZ ;  /* 0x0000000425327290 */ /* 0x000fe2000fffe0ff */
[----:B------:R-:W-:Y:S11]  /*8080*/  BRA.U UP0, `(.L_x_106) ;  /* 0xffffffd500247547 */ /* 0x000ff6000b83ffff */
[----:B------:R-:W-:-:S13]  /*8090*/  ISETP.NE.AND P1, PT, R98, RZ, PT ;  /* 0x000000ff6200720c */ /* 0x000fda0003f25270 */
[----:B------:R-:W-:Y:S05]  /*80a0*/  @!P1 BRA `(.L_x_107) ;  /* 0x0000000000489947 */ /* 0x000fea0003800000 */
[----:B------:R-:W2:Y:S02]  /*80b0*/  LDCU.64 UR4, c[0x0][0x990] ;  /* 0x00013200ff0477ac */ /* 0x000ea40008000a00 */
[----:B--2---:R-:W-:-:S04]  /*80c0*/  UISETP.NE.U32.AND UP0, UPT, UR4, URZ, UPT ;  /* 0x000000ff0400728c */ /* 0x004fc8000bf05070 */
[----:B------:R-:W-:-:S09]  /*80d0*/  UISETP.NE.AND.EX UP0, UPT, UR5, URZ, UPT, UP0 ;  /* 0x000000ff0500728c */ /* 0x000fd2000bf05300 */
[----:B------:R-:W-:Y:S05]  /*80e0*/  BRA.U UP0, `(.L_x_108) ;  /* 0x00000001000c7547 */ /* 0x000fea000b800000 */
[----:B------:R-:W-:-:S13]  /*80f0*/  FSETP.NEU.AND P0, PT, R41, RZ, PT ;  /* 0x000000ff2900720b */ /* 0x000fda0003f0d000 */
[----:B------:R-:W-:Y:S05]  /*8100*/  @!P0 EXIT ;  /* 0x000000000000894d */ /* 0x000fea0003800000 */
[----:B------:R-:W-:Y:S05]  /*8110*/  BRA `(.L_x_107) ;  /* 0x00000000002c7947 */ /* 0x000fea0003800000 */
.L_x_108:
[----:B------:R-:W-:Y:S01]  /*8120*/  ISETP.NE.AND P0, PT, R112, RZ, PT ;  /* 0x000000ff7000720c */ /* 0x000fe20003f05270 */
[----:B------:R-:W-:-:S12]  /*8130*/  BSSY.RECONVERGENT B0, `(.L_x_107) ;  /* 0x0000009000007945 */ /* 0x000fd80003800200 */
[----:B------:R-:W-:Y:S05]  /*8140*/  @P0 BRA `(.L_x_109) ;  /* 0x0000000000140947 */ /* 0x000fea0003800000 */
[----:B------:R-:W2:Y:S02]  /*8150*/  LDCU.64 UR4, c[0x0][0x988] ;  /* 0x00013100ff0477ac */ /* 0x000ea40008000a00 */
[----:B--2---:R-:W-:-:S04]  /*8160*/  ISETP.NE.U32.AND P0, PT, RZ, UR4, PT ;  /* 0x00000004ff007c0c */ /* 0x004fc8000bf05070 */
[----:B------:R-:W-:-:S13]  /*8170*/  ISETP.NE.AND.EX P0, PT, RZ, UR5, PT, P0 ;  /* 0x00000005ff007c0c */ /* 0x000fda000bf05300 */
[----:B------:R-:W-:Y:S05]  /*8180*/  @!P0 EXIT ;  /* 0x000000000000894d */ /* 0x000fea0003800000 */
[----:B------:R-:W-:Y:S05]  /*8190*/  BRA `(.L_x_110) ;  /* 0x0000000000087947 */ /* 0x000fea0003800000 */
.L_x_109:
[----:B------:R-:W-:-:S13]  /*81a0*/  FSETP.NEU.AND P0, PT, R41, RZ, PT ;  /* 0x000000ff2900720b */ /* 0x000fda0003f0d000 */
[----:B------:R-:W-:Y:S05]  /*81b0*/  @!P0 EXIT ;  /* 0x000000000000894d */ /* 0x000fea0003800000 */
.L_x_110:
[----:B------:R-:W-:Y:S05]  /*81c0*/  BSYNC.RECONVERGENT B0 ;  /* 0x0000000000007941 */ /* 0x000fea0003800200 */
.L_x_107:
[----:B------:R-:W2:Y:S01]  /*81d0*/  S2UR UR5, SR_CgaCtaId ;  /* 0x00000000000579c3 */ /* 0x000ea20000008800 */
[----:B------:R-:W-:Y:S01]  /*81e0*/  ULEA UR4, UR52, UR49, 0x3 ;  /* 0x0000003134047291 */ /* 0x000fe2000f8e18ff */
[----:B------:R-:W-:-:S04]  /*81f0*/  DEPBAR.LE SB0, 0x0 ;  /* 0x000080000000791a */ /* 0x000fc80000000000 */
[----:B------:R-:W-:-:S04]  /*8200*/  UIADD3 UR4, UPT, UPT, UR4, 0x98, URZ ;  /* 0x0000009804047890 */ /* 0x000fc8000fffe0ff */
[----:B--2---:R-:W-:-:S09]  /*8210*/  UPRMT UR4, UR5, 0x654, UR4 ;  /* 0x0000065405047896 */ /* 0x004fd20008000004 */
[----:B------:R-:W-:Y:S01]  /*8220*/  SYNCS.ARRIVE.TRANS64.RED.A1T0 RZ, [UR4], RZ ;  /* 0x000000ffffff79a7 */ /* 0x000fe20008100404 */
[----:B------:R-:W-:Y:S05]  /*8230*/  EXIT ;  /* 0x000000000000794d */ /* 0x000fea0003800000 */
.L_x_19:
[----:B------:R-:W-:Y:S07]  /*8240*/  MOV R0, UR9 ;  /* 0x0000000900007c02 */ /* 0x000fee0008000f00 */
.L_x_111:
[----:B--2---:R2:W3:Y:S02]  /*8250*/  SYNCS.PHASECHK.TRANS64.TRYWAIT P0, [R0+URZ+0x40], R5 ;  /* 0x00004005000075a7 */ /* 0x0044e400080011ff */
[----:B---3--:R-:W-:Y:S05]  /*8260*/  @!P0 NANOSLEEP.SYNCS 0x989680 ;  /* 0x009896800000895d */ /* 0x008fea0003900000 */
[----:B------:R-:W3:Y:S02]  /*8270*/  @!P0 SYNCS.PHASECHK.TRANS64 P0, [R0+URZ+0x40], R5 ;  /* 0x00004005000085a7 */ /* 0x000ee400080010ff */
[----:B---3--:R-:W-:Y:S05]  /*8280*/  @!P0 BRA `(.L_x_111) ;  /* 0xfffffffc00f08947 */ /* 0x008fea000383ffff */
[----:B------:R-:W-:Y:S05]  /*8290*/  BRA `(.L_x_18) ;  /* 0xffffff9400947947 */ /* 0x000fea000383ffff */
.L_x_25:
[----:B------:R-:W-:Y:S07]  /*82a0*/  MOV R0, UR9 ;  /* 0x0000000900007c02 */ /* 0x000fee0008000f00 */
.L_x_112:
[----:B--2---:R2:W4:Y:S02]  /*82b0*/  SYNCS.PHASECHK.TRANS64.TRYWAIT P0, [R0+URZ+0x40], R5 ;  /* 0x00004005000075a7 */ /* 0x00452400080011ff */
[----:B----4-:R-:W-:Y:S05]  /*82c0*/  @!P0 NANOSLEEP.SYNCS 0x989680 ;  /* 0x009896800000895d */ /* 0x010fea0003900000 */
[----:B------:R-:W4:Y:S02]  /*82d0*/  @!P0 SYNCS.PHASECHK.TRANS64 P0, [R0+URZ+0x40], R5 ;  /* 0x00004005000085a7 */ /* 0x000f2400080010ff */
[----:B----4-:R-:W-:Y:S05]  /*82e0*/  @!P0 BRA `(.L_x_112) ;  /* 0xfffffffc00f08947 */ /* 0x010fea000383ffff */
[----:B------:R-:W-:Y:S05]  /*82f0*/  BRA `(.L_x_24) ;  /* 0xffffff9c00247947 */ /* 0x000fea000383ffff */
.L_x_29:
[----:B------:R-:W-:-:S07]  /*8300*/  MOV R0, UR30 ;  /* 0x0000001e00007c02 */ /* 0x000fce0008000f00 */
.L_x_113:
[----:B-1----:R1:W2:Y:S02]  /*8310*/  SYNCS.PHASECHK.TRANS64.TRYWAIT P0, [R0+URZ+0xc0], R3 ;  /* 0x0000c003000075a7 */ /* 0x0022a400080011ff */
[----:B--2---:R-:W-:Y:S05]  /*8320*/  @!P0 NANOSLEEP.SYNCS 0x989680 ;  /* 0x009896800000895d */ /* 0x004fea0003900000 */
[----:B------:R-:W2:Y:S02]  /*8330*/  @!P0 SYNCS.PHASECHK.TRANS64 P0, [R0+URZ+0xc0], R3 ;  /* 0x0000c003000085a7 */ /* 0x000ea400080010ff */
[----:B--2---:R-:W-:Y:S05]  /*8340*/  @!P0 BRA `(.L_x_113) ;  /* 0xfffffffc00f08947 */ /* 0x004fea000383ffff */
[----:B------:R-:W-:Y:S05]  /*8350*/  BRA `(.L_x_114) ;  /* 0xffffff9c00f47947 */ /* 0x000fea000383ffff */
.L_x_33:
[----:B------:R-:W-:-:S07]  /*8360*/  MOV R0, UR4 ;  /* 0x0000000400007c02 */ /* 0x000fce0008000f00 */
.L_x_115:
[----:B-1----:R1:W2:Y:S02]  /*8370*/  SYNCS.PHASECHK.TRANS64.TRYWAIT P0, [R0+URZ], R3 ;  /* 0x00000003000075a7 */ /* 0x0022a400080011ff */
[----:B--2---:R-:W-:Y:S05]  /*8380*/  @!P0 NANOSLEEP.SYNCS 0x989680 ;  /* 0x009896800000895d */ /* 0x004fea0003900000 */
[----:B------:R-:W2:Y:S02]  /*8390*/  @!P0 SYNCS.PHASECHK.TRANS64 P0, [R0+URZ], R3 ;  /* 0x00000003000085a7 */ /* 0x000ea400080010ff */
[----:B--2---:R-:W-:Y:S05]  /*83a0*/  @!P0 BRA `(.L_x_115) ;  /* 0xfffffffc00f08947 */ /* 0x004fea000383ffff */
[----:B------:R-:W-:Y:S05]  /*83b0*/  BRA `(.L_x_116) ;  /* 0xffffffa4008c7947 */ /* 0x000fea000383ffff */
.L_x_34:
[----:B------:R-:W-:-:S07]  /*83c0*/  MOV R0, UR5 ;  /* 0x0000000500007c02 */ /* 0x000fce0008000f00 */
.L_x_117:
[----:B-1----:R1:W2:Y:S02]  /*83d0*/  SYNCS.PHASECHK.TRANS64.TRYWAIT P0, [R0+URZ], R3 ;  /* 0x00000003000075a7 */ /* 0x0022a400080011ff */
[----:B--2---:R-:W-:Y:S05]  /*83e0*/  @!P0 NANOSLEEP.SYNCS 0x989680 ;  /* 0x009896800000895d */ /* 0x004fea0003900000 */
[----:B------:R-:W2:Y:S02]  /*83f0*/  @!P0 SYNCS.PHASECHK.TRANS64 P0, [R0+URZ], R3 ;  /* 0x00000003000085a7 */ /* 0x000ea400080010ff */
[----:B--2---:R-:W-:Y:S05]  /*8400*/  @!P0 BRA `(.L_x_117) ;  /* 0xfffffffc00f08947 */ /* 0x004fea000383ffff */
[----:B------:R-:W-:Y:S05]  /*8410*/  BRA `(.L_x_118) ;  /* 0xffffffa4009c7947 */ /* 0x000fea000383ffff */
.L_x_35:
[----:B------:R-:W-:-:S07]  /*8420*/  MOV R0, UR5 ;  /* 0x0000000500007c02 */ /* 0x000fce0008000f00 */
.L_x_119:
[----:B-1----:R1:W2:Y:S02]  /*8430*/  SYNCS.PHASECHK.TRANS64.TRYWAIT P0, [R0+URZ], R3 ;  /* 0x00000003000075a7 */ /* 0x0022a400080011ff */
[----:B--2---:R-:W-:Y:S05]  /*8440*/  @!P0 NANOSLEEP.SYNCS 0x989680 ;  /* 0x009896800000895d */ /* 0x004fea0003900000 */
[----:B------:R-:W2:Y:S02]  /*8450*/  @!P0 SYNCS.PHASECHK.TRANS64 P0, [R0+URZ], R3 ;  /* 0x00000003000085a7 */ /* 0x000ea400080010ff */
[----:B--2---:R-:W-:Y:S05]  /*8460*/  @!P0 BRA `(.L_x_119) ;  /* 0xfffffffc00f08947 */ /* 0x004fea000383ffff */
[----:B------:R-:W-:Y:S05]  /*8470*/  BRA `(.L_x_120) ;  /* 0xffffffa400ac7947 */ /* 0x000fea000383ffff */
.L_x_36:
[----:B------:R-:W-:-:S07]  /*8480*/  MOV R0, UR5 ;  /* 0x0000000500007c02 */ /* 0x000fce0008000f00 */
.L_x_121:
[----:B-1----:R1:W2:Y:S02]  /*8490*/  SYNCS.PHASECHK.TRANS64.TRYWAIT P0, [R0+URZ], R3 ;  /* 0x00000003000075a7 */ /* 0x0022a400080011ff */
[----:B--2---:R-:W-:Y:S05]  /*84a0*/  @!P0 NANOSLEEP.SYNCS 0x989680 ;  /* 0x009896800000895d */ /* 0x004fea0003900000 */
[----:B------:R-:W2:Y:S02]  /*84b0*/  @!P0 SYNCS.PHASECHK.TRANS64 P0, [R0+URZ], R3 ;  /* 0x00000003000085a7 */ /* 0x000ea400080010ff */
[----:B--2---:R-:W-:Y:S05]  /*84c0*/  @!P0 BRA `(.L_x_121) ;  /* 0xfffffffc00f08947 */ /* 0x004fea000383ffff */
[----:B------:R-:W-:Y:S05]  /*84d0*/  BRA `(.L_x_122) ;  /* 0xffffffa400bc7947 */ /* 0x000fea000383ffff */
.L_x_37:
[----:B------:R-:W-:-:S07]  /*84e0*/  MOV R0, UR5 ;  /* 0x0000000500007c02 */ /* 0x000fce0008000f00 */
.L_x_123:
[----:B-1----:R1:W2:Y:S02]  /*84f0*/  SYNCS.PHASECHK.TRANS64.TRYWAIT P0, [R0+URZ], R3 ;  /* 0x00000003000075a7 */ /* 0x0022a400080011ff */
[----:B--2---:R-:W-:Y:S05]  /*8500*/  @!P0 NANOSLEEP.SYNCS 0x989680 ;  /* 0x009896800000895d */ /* 0x004fea0003900000 */
[----:B------:R-:W2:Y:S02]  /*8510*/  @!P0 SYNCS.PHASECHK.TRANS64 P0, [R0+URZ], R3 ;  /* 0x00000003000085a7 */ /* 0x000ea400080010ff */
[----:B--2---:R-:W-:Y:S05]  /*8520*/  @!P0 BRA `(.L_x_123) ;  /* 0xfffffffc00f08947 */ /* 0x004fea000383ffff */
[----:B------:R-:W-:Y:S05]  /*8530*/  BRA `(.L_x_124) ;  /* 0xffffffa400cc7947 */ /* 0x000fea000383ffff */
.L_x_38:
[----:B------:R-:W-:-:S07]  /*8540*/  MOV R0, UR5 ;  /* 0x0000000500007c02 */ /* 0x000fce0008000f00 */
.L_x_125:
[----:B-1----:R1:W2:Y:S02]  /*8550*/  SYNCS.PHASECHK.TRANS64.TRYWAIT P0, [R0+URZ], R3 ;  /* 0x00000003000075a7 */ /* 0x0022a400080011ff */
[----:B--2---:R-:W-:Y:S05]  /*8560*/  @!P0 NANOSLEEP.SYNCS 0x989680 ;  /* 0x009896800000895d */ /* 0x004fea0003900000 */
[----:B------:R-:W2:Y:S02]  /*8570*/  @!P0 SYNCS.PHASECHK.TRANS64 P0, [R0+URZ], R3 ;  /* 0x00000003000085a7 */ /* 0x000ea400080010ff */
[----:B--2---:R-:W-:Y:S05]  /*8580*/  @!P0 BRA `(.L_x_125) ;  /* 0xfffffffc00f08947 */ /* 0x004fea000383ffff */
[----:B------:R-:W-:Y:S05]  /*8590*/  BRA `(.L_x_126) ;  /* 0xffffffa400dc7947 */ /* 0x000fea000383ffff */
.L_x_39:
[----:B------:R-:W-:-:S07]  /*85a0*/  MOV R0, UR5 ;  /* 0x0000000500007c02 */ /* 0x000fce0008000f00 */
.L_x_127:
[----:B-1----:R1:W2:Y:S02]  /*85b0*/  SYNCS.PHASECHK.TRANS64.TRYWAIT P0, [R0+URZ], R3 ;  /* 0x00000003000075a7 */ /* 0x0022a400080011ff */
[----:B--2---:R-:W-:Y:S05]  /*85c0*/  @!P0 NANOSLEEP.SYNCS 0x989680 ;  /* 0x009896800000895d */ /* 0x004fea0003900000 */
[----:B------:R-:W2:Y:S02]  /*85d0*/  @!P0 SYNCS.PHASECHK.TRANS64 P0, [R0+URZ], R3 ;  /* 0x00000003000085a7 */ /* 0x000ea400080010ff */
[----:B--2---:R-:W-:Y:S05]  /*85e0*/  @!P0 BRA `(.L_x_127) ;  /* 0xfffffffc00f08947 */ /* 0x004fea000383ffff */
[----:B------:R-:W-:Y:S05]  /*85f0*/  BRA `(.L_x_128) ;  /* 0xffffffa400ec7947 */ /* 0x000fea000383ffff */
.L_x_42:
[----:B------:R-:W-:-:S07]  /*8600*/  MOV R4, UR4 ;  /* 0x0000000400047c02 */ /* 0x000fce0008000f00 */
.L_x_129:
[----:B--2---:R2:W3:Y:S02]  /*8610*/  SYNCS.PHASECHK.TRANS64.TRYWAIT P1, [R4+URZ+0xc8], R7 ;  /* 0x0000c807040075a7 */ /* 0x0044e400080211ff */
[----:B---3--:R-:W-:Y:S05]  /*8620*/  @!P1 NANOSLEEP.SYNCS 0x989680 ;  /* 0x009896800000995d */ /* 0x008fea0003900000 */
[----:B------:R-:W3:Y:S02]  /*8630*/  @!P1 SYNCS.PHASECHK.TRANS64 P1, [R4+URZ+0xc8], R7 ;  /* 0x0000c807040095a7 */ /* 0x000ee400080210ff */
[----:B---3--:R-:W-:Y:S05]  /*8640*/  @!P1 BRA `(.L_x_129) ;  /* 0xfffffffc00f09947 */ /* 0x008fea000383ffff */
[----:B------:R-:W-:Y:S05]  /*8650*/  BRA `(.L_x_130) ;  /* 0xffffffa8005c7947 */ /* 0x000fea000383ffff */
.L_x_43:
[----:B--2---:R-:W-:-:S07]  /*8660*/  MOV R4, UR4 ;  /* 0x0000000400047c02 */ /* 0x004fce0008000f00 */
.L_x_131:
[----:B--2---:R2:W3:Y:S02]  /*8670*/  SYNCS.PHASECHK.TRANS64.TRYWAIT P1, [R4+URZ+0xc0], R5 ;  /* 0x0000c005040075a7 */ /* 0x0044e400080211ff */
[----:B---3--:R-:W-:Y:S05]  /*8680*/  @!P1 NANOSLEEP.SYNCS 0x989680 ;  /* 0x009896800000995d */ /* 0x008fea0003900000 */
[----:B------:R-:W3:Y:S02]  /*8690*/  @!P1 SYNCS.PHASECHK.TRANS64 P1, [R4+URZ+0xc0], R5 ;  /* 0x0000c005040095a7 */ /* 0x000ee400080210ff */
[----:B---3--:R-:W-:Y:S05]  /*86a0*/  @!P1 BRA `(.L_x_131) ;  /* 0xfffffffc00f09947 */ /* 0x008fea000383ffff */
[----:B------:R-:W-:Y:S05]  /*86b0*/  BRA `(.L_x_132) ;  /* 0xffffffa800647947 */ /* 0x000fea000383ffff */
.L_x_51:
[----:B------:R-:W-:-:S07]  /*86c0*/  MOV R0, UR20 ;  /* 0x0000001400007c02 */ /* 0x000fce0008000f00 */
.L_x_133:
[----:B-1----:R1:W2:Y:S02]  /*86d0*/  SYNCS.PHASECHK.TRANS64.TRYWAIT P0, [R0+URZ+0xc0], R5 ;  /* 0x0000c005000075a7 */ /* 0x0022a400080011ff */
[----:B--2---:R-:W-:Y:S05]  /*86e0*/  @!P0 NANOSLEEP.SYNCS 0x989680 ;  /* 0x009896800000895d */ /* 0x004fea0003900000 */
[----:B------:R-:W2:Y:S02]  /*86f0*/  @!P0 SYNCS.PHASECHK.TRANS64 P0, [R0+URZ+0xc0], R5 ;  /* 0x0000c005000085a7 */ /* 0x000ea400080010ff */
[----:B--2---:R-:W-:Y:S05]  /*8700*/  @!P0 BRA `(.L_x_133) ;  /* 0xfffffffc00f08947 */ /* 0x004fea000383ffff */
[----:B------:R-:W-:Y:S05]  /*8710*/  BRA `(.L_x_134) ;  /* 0xffffffac00f07947 */ /* 0x000fea000383ffff */
.L_x_52:
[----:B------:R-:W-:-:S07]  /*8720*/  MOV R5, UR24 ;  /* 0x0000001800057c02 */ /* 0x000fce0008000f00 */
.L_x_135:
[----:B-1----:R1:W2:Y:S02]  /*8730*/  SYNCS.PHASECHK.TRANS64.TRYWAIT P0, [R5+URZ+0xe0], R0 ;  /* 0x0000e000050075a7 */ /* 0x0022a400080011ff */
[----:B--2---:R-:W-:Y:S05]  /*8740*/  @!P0 NANOSLEEP.SYNCS 0x989680 ;  /* 0x009896800000895d */ /* 0x004fea0003900000 */
[----:B------:R-:W2:Y:S02]  /*8750*/  @!P0 SYNCS.PHASECHK.TRANS64 P0, [R5+URZ+0xe0], R0 ;  /* 0x0000e000050085a7 */ /* 0x000ea400080010ff */
[----:B--2---:R-:W-:Y:S05]  /*8760*/  @!P0 BRA `(.L_x_135) ;  /* 0xfffffffc00f08947 */ /* 0x004fea000383ffff */
[----:B------:R-:W-:Y:S05]  /*8770*/  BRA `(.L_x_136) ;  /* 0xffffffb0000c7947 */ /* 0x000fea000383ffff */
.L_x_55:
[----:B-1----:R-:W-:Y:S07]  /*8780*/  MOV R0, UR18 ;  /* 0x0000001200007c02 */ /* 0x002fee0008000f00 */
.L_x_137:
[----:B-1----:R1:W2:Y:S02]  /*8790*/  SYNCS.PHASECHK.TRANS64.TRYWAIT P0, [R0+URZ], R5 ;  /* 0x00000005000075a7 */ /* 0x0022a400080011ff */
[----:B--2---:R-:W-:Y:S05]  /*87a0*/  @!P0 NANOSLEEP.SYNCS 0x989680 ;  /* 0x009896800000895d */ /* 0x004fea0003900000 */
[----:B------:R-:W2:Y:S02]  /*87b0*/  @!P0 SYNCS.PHASECHK.TRANS64 P0, [R0+URZ], R5 ;  /* 0x00000005000085a7 */ /* 0x000ea400080010ff */
[----:B--2---:R-:W-:Y:S05]  /*87c0*/  @!P0 BRA `(.L_x_137) ;  /* 0xfffffffc00f08947 */ /* 0x004fea000383ffff */
[----:B------:R-:W-:Y:S05]  /*87d0*/  BRA `(.L_x_54) ;  /* 0xffffffb000307947 */ /* 0x000fea000383ffff */
.L_x_58:
[----:B------:R-:W-:-:S07]  /*87e0*/  MOV R0, UR4 ;  /* 0x0000000400007c02 */ /* 0x000fce0008000f00 */
.L_x_138:
[----:B-1----:R1:W3:Y:S02]  /*87f0*/  SYNCS.PHASECHK.TRANS64.TRYWAIT P0, [R0+URZ], R3 ;  /* 0x00000003000075a7 */ /* 0x0022e400080011ff */
[----:B---3--:R-:W-:Y:S05]  /*8800*/  @!P0 NANOSLEEP.SYNCS 0x989680 ;  /* 0x009896800000895d */ /* 0x008fea0003900000 */
[----:B------:R-:W3:Y:S02]  /*8810*/  @!P0 SYNCS.PHASECHK.TRANS64 P0, [R0+URZ], R3 ;  /* 0x00000003000085a7 */ /* 0x000ee400080010ff */
[----:B---3--:R-:W-:Y:S05]  /*8820*/  @!P0 BRA `(.L_x_138) ;  /* 0xfffffffc00f08947 */ /* 0x008fea000383ffff */
[----:B------:R-:W-:Y:S05]  /*8830*/  BRA `(.L_x_139) ;  /* 0xffffffb4002c7947 */ /* 0x000fea000383ffff */
.L_x_59:
[----:B------:R-:W-:-:S07]  /*8840*/  MOV R0, UR4 ;  /* 0x0000000400007c02 */ /* 0x000fce0008000f00 */
.L_x_140:
[----:B-1----:R1:W2:Y:S02]  /*8850*/  SYNCS.PHASECHK.TRANS64.TRYWAIT P0, [R0+URZ], R3 ;  /* 0x00000003000075a7 */ /* 0x0022a400080011ff */
[----:B--2---:R-:W-:Y:S05]  /*8860*/  @!P0 NANOSLEEP.SYNCS 0x989680 ;  /* 0x009896800000895d */ /* 0x004fea0003900000 */
[----:B------:R-:W2:Y:S02]  /*8870*/  @!P0 SYNCS.PHASECHK.TRANS64 P0, [R0+URZ], R3 ;  /* 0x00000003000085a7 */ /* 0x000ea400080010ff */
[----:B--2---:R-:W-:Y:S05]  /*8880*/  @!P0 BRA `(.L_x_140) ;  /* 0xfffffffc00f08947 */ /* 0x004fea000383ffff */
[----:B------:R-:W-:Y:S05]  /*8890*/  BRA `(.L_x_141) ;  /* 0xffffffb400387947 */ /* 0x000fea000383ffff */
.L_x_64:
[----:B------:R-:W-:Y:S07]  /*88a0*/  MOV R0, UR24 ;  /* 0x0000001800007c02 */ /* 0x000fee0008000f00 */
.L_x_142:
[----:B--2---:R2:W4:Y:S02]  /*88b0*/  SYNCS.PHASECHK.TRANS64.TRYWAIT P0, [R0+URZ+0xc0], R5 ;  /* 0x0000c005000075a7 */ /* 0x00452400080011ff */
[----:B----4-:R-:W-:Y:S05]  /*88c0*/  @!P0 NANOSLEEP.SYNCS 0x989680 ;  /* 0x009896800000895d */ /* 0x010fea0003900000 */
[----:B------:R-:W4:Y:S02]  /*88d0*/  @!P0 SYNCS.PHASECHK.TRANS64 P0, [R0+URZ+0xc0], R5 ;  /* 0x0000c005000085a7 */ /* 0x000f2400080010ff */
[----:B----4-:R-:W-:Y:S05]  /*88e0*/  @!P0 BRA `(.L_x_142) ;  /* 0xfffffffc00f08947 */ /* 0x010fea000383ffff */
[----:B------:R-:W-:Y:S05]  /*88f0*/  BRA `(.L_x_143) ;  /* 0xffffffb800747947 */ /* 0x000fea000383ffff */
.L_x_67:
[----:B------:R-:W-:Y:S07]  /*8900*/  MOV R0, UR24 ;  /* 0x0000001800007c02 */ /* 0x000fee0008000f00 */
.L_x_144:
[----:B--2---:R2:W4:Y:S02]  /*8910*/  SYNCS.PHASECHK.TRANS64.TRYWAIT P3, [R0+URZ+0xb8], R15 ;  /* 0x0000b80f000075a7 */ /* 0x00452400080611ff */
[----:B----4-:R-:W-:Y:S05]  /*8920*/  @!P3 NANOSLEEP.SYNCS 0x989680 ;  /* 0x009896800000b95d */ /* 0x010fea0003900000 */
[----:B------:R-:W4:Y:S02]  /*8930*/  @!P3 SYNCS.PHASECHK.TRANS64 P3, [R0+URZ+0xb8], R15 ;  /* 0x0000b80f0000b5a7 */ /* 0x000f2400080610ff */
[----:B----4-:R-:W-:Y:S05]  /*8940*/  @!P3 BRA `(.L_x_144) ;  /* 0xfffffffc00f0b947 */ /* 0x010fea000383ffff */
[----:B------:R-:W-:Y:S05]  /*8950*/  BRA `(.L_x_66) ;  /* 0xffffffbc00d07947 */ /* 0x000fea000383ffff */
.L_x_70:
[----:B------:R-:W-:Y:S07]  /*8960*/  MOV R8, UR7 ;  /* 0x0000000700087c02 */ /* 0x000fee0008000f00 */
.L_x_145:
[----:B-1----:R1:W2:Y:S02]  /*8970*/  SYNCS.PHASECHK.TRANS64.TRYWAIT P1, [R8+URZ+0x98], R15 ;  /* 0x0000980f080075a7 */ /* 0x0022a400080211ff */
[----:B--2---:R-:W-:Y:S05]  /*8980*/  @!P1 NANOSLEEP.SYNCS 0x989680 ;  /* 0x009896800000995d */ /* 0x004fea0003900000 */
[----:B------:R-:W2:Y:S02]  /*8990*/  @!P1 SYNCS.PHASECHK.TRANS64 P1, [R8+URZ+0x98], R15 ;  /* 0x0000980f080095a7 */ /* 0x000ea400080210ff */
[----:B--2---:R-:W-:Y:S05]  /*89a0*/  @!P1 BRA `(.L_x_145) ;  /* 0xfffffffc00f09947 */ /* 0x004fea000383ffff */
[----:B------:R-:W-:Y:S05]  /*89b0*/  BRA `(.L_x_146) ;  /* 0xffffffc000847947 */ /* 0x000fea000383ffff */
.L_x_71:
[----:B------:R-:W-:Y:S07]  /*89c0*/  MOV R5, UR4 ;  /* 0x0000000400057c02 */ /* 0x000fee0008000f00 */
.L_x_147:
[----:B-1----:R1:W2:Y:S02]  /*89d0*/  SYNCS.PHASECHK.TRANS64.TRYWAIT P0, [R5+URZ+0x98], R14 ;  /* 0x0000980e050075a7 */ /* 0x0022a400080011ff */
[----:B--2---:R-:W-:Y:S05]  /*89e0*/  @!P0 NANOSLEEP.SYNCS 0x989680 ;  /* 0x009896800000895d */ /* 0x004fea0003900000 */
[----:B------:R-:W2:Y:S02]  /*89f0*/  @!P0 SYNCS.PHASECHK.TRANS64 P0, [R5+URZ+0x98], R14 ;  /* 0x0000980e050085a7 */ /* 0x000ea400080010ff */
[----:B--2---:R-:W-:Y:S05]  /*8a00*/  @!P0 BRA `(.L_x_147) ;  /* 0xfffffffc00f08947 */ /* 0x004fea000383ffff */
[----:B------:R-:W-:Y:S05]  /*8a10*/  BRA `(.L_x_148) ;  /* 0xffffffc000f07947 */ /* 0x000fea000383ffff */
.L_x_73:
[----:B------:R-:W-:-:S07]  /*8a20*/  MOV R0, UR4 ;  /* 0x0000000400007c02 */ /* 0x000fce0008000f00 */
.L_x_149:
[----:B-1----:R1:W4:Y:S02]  /*8a30*/  SYNCS.PHASECHK.TRANS64.TRYWAIT P0, [R0+URZ], R3 ;  /* 0x00000003000075a7 */ /* 0x00232400080011ff */
[----:B----4-:R-:W-:Y:S05]  /*8a40*/  @!P0 NANOSLEEP.SYNCS 0x989680 ;  /* 0x009896800000895d */ /* 0x010fea0003900000 */
[----:B------:R-:W4:Y:S02]  /*8a50*/  @!P0 SYNCS.PHASECHK.TRANS64 P0, [R0+URZ], R3 ;  /* 0x00000003000085a7 */ /* 0x000f2400080010ff */
[----:B----4-:R-:W-:Y:S05]  /*8a60*/  @!P0 BRA `(.L_x_149) ;  /* 0xfffffffc00f08947 */ /* 0x010fea000383ffff */
[----:B------:R-:W-:Y:S05]  /*8a70*/  BRA `(.L_x_150) ;  /* 0xffffffc400787947 */ /* 0x000fea000383ffff */
.L_x_74:
[----:B-1----:R1:W4:Y:S02]  /*8a80*/  SYNCS.PHASECHK.TRANS64.TRYWAIT P0, [R2+URZ], R3 ;  /* 0x00000003020075a7 */ /* 0x00232400080011ff */
[----:B----4-:R-:W-:Y:S05]  /*8a90*/  @!P0 NANOSLEEP.SYNCS 0x989680 ;  /* 0x009896800000895d */ /* 0x010fea0003900000 */
[----:B------:R-:W4:Y:S02]  /*8aa0*/  @!P0 SYNCS.PHASECHK.TRANS64 P0, [R2+URZ], R3 ;  /* 0x00000003020085a7 */ /* 0x000f2400080010ff */
[----:B----4-:R-:W-:Y:S05]  /*8ab0*/  @!P0 BRA `(.L_x_74) ;  /* 0xfffffffc00f08947 */ /* 0x010fea000383ffff */
[----:B------:R-:W-:Y:S05]  /*8ac0*/  BRA `(.L_x_151) ;  /* 0xffffffc400a47947 */ /* 0x000fea000383ffff */
.L_x_76:
[----:B------:R-:W-:Y:S07]  /*8ad0*/  MOV R0, UR49 ;  /* 0x0000003100007c02 */ /* 0x000fee0008000f00 */
.L_x_152:
[----:B-1----:R1:W2:Y:S02]  /*8ae0*/  SYNCS.PHASECHK.TRANS64.TRYWAIT P0, [R0+URZ+0xc0], R3 ;  /* 0x0000c003000075a7 */ /* 0x0022a400080011ff */
[----:B--2---:R-:W-:Y:S05]  /*8af0*/  @!P0 NANOSLEEP.SYNCS 0x989680 ;  /* 0x009896800000895d */ /* 0x004fea0003900000 */
[----:B------:R-:W2:Y:S02]  /*8b00*/  @!P0 SYNCS.PHASECHK.TRANS64 P0, [R0+URZ+0xc0], R3 ;  /* 0x0000c003000085a7 */ /* 0x000ea400080010ff */
[----:B--2---:R-:W-:Y:S05]  /*8b10*/  @!P0 BRA `(.L_x_152) ;  /* 0xfffffffc00f08947 */ /* 0x004fea000383ffff */
[----:B------:R-:W-:Y:S05]  /*8b20*/  BRA `(.L_x_153) ;  /* 0xffffffc800887947 */ /* 0x000fea000383ffff */
.L_x_86:
[----:B-1----:R1:W2:Y:S02]  /*8b30*/  SYNCS.PHASECHK.TRANS64.TRYWAIT P1, [R0+URZ+0x80], R5 ;  /* 0x00008005000075a7 */ /* 0x0022a400080211ff */
[----:B--2---:R-:W-:Y:S05]  /*8b40*/  @!P1 NANOSLEEP.SYNCS 0x989680 ;  /* 0x009896800000995d */ /* 0x004fea0003900000 */
[----:B------:R-:W2:Y:S02]  /*8b50*/  @!P1 SYNCS.PHASECHK.TRANS64 P1, [R0+URZ+0x80], R5 ;  /* 0x00008005000095a7 */ /* 0x000ea400080210ff */
[----:B--2---:R-:W-:Y:S05]  /*8b60*/  @!P1 BRA `(.L_x_86) ;  /* 0xfffffffc00f09947 */ /* 0x004fea000383ffff */
[----:B------:R-:W-:Y:S05]  /*8b70*/  BRA `(.L_x_85) ;  /* 0xffffffd800687947 */ /* 0x000fea000383ffff */
.L_x_88:
[----:B-1----:R1:W3:Y:S02]  /*8b80*/  SYNCS.PHASECHK.TRANS64.TRYWAIT P0, [R102+URZ+0xd0], R3 ;  /* 0x0000d003660075a7 */ /* 0x0022e400080011ff */
[----:B---3--:R-:W-:Y:S05]  /*8b90*/  @!P0 NANOSLEEP.SYNCS 0x989680 ;  /* 0x009896800000895d */ /* 0x008fea0003900000 */
[----:B------:R-:W3:Y:S02]  /*8ba0*/  @!P0 SYNCS.PHASECHK.TRANS64 P0, [R102+URZ+0xd0], R3 ;  /* 0x0000d003660085a7 */ /* 0x000ee400080010ff */
[----:B---3--:R-:W-:Y:S05]  /*8bb0*/  @!P0 BRA `(.L_x_88) ;  /* 0xfffffffc00f08947 */ /* 0x008fea000383ffff */
[----:B------:R-:W-:Y:S05]  /*8bc0*/  BRA `(.L_x_87) ;  /* 0xffffffd800a07947 */ /* 0x000fea000383ffff */
.L_x_99:
[----:B--2---:R2:W3:Y:S02]  /*8bd0*/  SYNCS.PHASECHK.TRANS64.TRYWAIT P0, [R3+URZ+0x80], R4 ;  /* 0x00008004030075a7 */ /* 0x0044e400080011ff */
[----:B---3--:R-:W-:Y:S05]  /*8be0*/  @!P0 NANOSLEEP.SYNCS 0x989680 ;  /* 0x009896800000895d */ /* 0x008fea0003900000 */
[----:B------:R-:W3:Y:S02]  /*8bf0*/  @!P0 SYNCS.PHASECHK.TRANS64 P0, [R3+URZ+0x80], R4 ;  /* 0x00008004030085a7 */ /* 0x000ee400080010ff */
[----:B---3--:R-:W-:Y:S05]  /*8c00*/  @!P0 BRA `(.L_x_99) ;  /* 0xfffffffc00f08947 */ /* 0x008fea000383ffff */
[----:B------:R-:W-:Y:S05]  /*8c10*/  BRA `(.L_x_98) ;  /* 0xffffffe400a47947 */ /* 0x000fea000383ffff */
        .weak           $__internal_0_$__cuda_sm10x_tcgen05_guardrail_trap_col_being_dealloced_not_returned_by_alloc
        .type           $__internal_0_$__cuda_sm10x_tcgen05_guardrail_trap_col_being_dealloced_not_returned_by_alloc,@function
        .size           $__internal_0_$__cuda_sm10x_tcgen05_guardrail_trap_col_being_dealloced_not_returned_by_alloc,($__internal_1_$__cuda_sm10x_tcgen05_guardrail_trap_phase_invalid_during_alloc - $__internal_0_$__cuda_sm10x_tcgen05_guardrail_trap_col_being_dealloced_not_returned_by_alloc)
$__internal_0_$__cuda_sm10x_tcgen05_guardrail_trap_col_being_dealloced_not_returned_by_alloc:
[----:B------:R-:W-:Y:S05]  /*8c20*/  BPT.TRAP 0x1 ;  /* 0x000000040000795c */ /* 0x000fea0000300000 */
[----:B------:R-:W-:-:S04]  /*8c30*/  MOV R3, 0x0 ;  /* 0x0000000000037802 */ /* 0x000fc80000000f00 */
[----:B------:R-:W-:Y:S05]  /*8c40*/  RET.REL.NODEC R2 `(_ZN7cutlass13device_kernelINS_4conv6kernel13ConvUniversalINS1_16ConvProblemShapeILNS1_8OperatorE0ELi3EEENS1_10collective14CollectiveConvINS1_47MainloopSm100TmaUmmaWarpSpecializedImplicitGemmILS5_0ELi8ELi3ELi1ELi2EN4cute5tupleIJNSA_1CILi1EEESD_SD_EEEEENSB_IJNSC_ILi128EEENSC_ILi64EEENSB_IJSH_EEEEEENS_10bfloat16_tESK_NSA_8TiledMMAINSA_8MMA_AtomIJNSA_20SM100_MMA_F16BF16_SSISK_SK_fLi128ELi64ELNSA_4UMMA5MajorE0ELSP_0ELNSO_7ScaleInE0ELSQ_0EEEEEENSA_6LayoutISE_NSB_IJNSC_ILi0EEESU_SU_EEEEENSB_IJNSA_10UnderscoreESX_SX_EEEEENS7_6detail27Sm100ImplicitGemmTileTraitsINSA_20SM90_TMA_LOAD_IM2COLENSA_14ComposedLayoutINSA_7SwizzleILi3ELi4ELi3EEENSA_18smem_ptr_flag_bitsILi16EEENST_INSB_IJNSC_ILi8EEESH_EEENSB_IJSH_SD_EEEEEEEvEENS11_INSA_13SM90_TMA_LOADES1C_vEEEENS_8epilogue10collective18CollectiveEpilogueINS1H_23Sm100TmaWarpSpecializedILi3ELi2ELi32ELb1ELb0EEEJSJ_NSB_IJNST_ISG_SD_EENST_INSC_ILi32EEESD_EEEEESK_NSB_IJNSB_IJllllEEESD_SU_EEESK_S1R_NS1H_6fusion15FusionCallbacksIS1L_NS1S_17LinearCombinationISK_fSK_fLNS_15FloatRoundStyleE2EEESJ_S1P_JEEENSA_5SM1004TMEM4LOAD26SM100_TMEM_LOAD_32dp32b32xES12_NS13_INS14_ILi2ELi4ELi3EEES17_NST_INSB_IJS18_S1N_EEENSB_IJS1N_SD_EEEEEEENSA_39AutoVectorizingCopyWithAssumedAlignmentILi128EEENSA_21SM90_TMA_STORE_IM2COLES26_S28_S28_EEEvvEEEEvNT_6ParamsE) ;  /* 0xffffff7002ec7950 */ /* 0x000fea0003c3ffff */
        .weak           $__internal_1_$__cuda_sm10x_tcgen05_guardrail_trap_phase_invalid_during_alloc
        .type           $__internal_1_$__cuda_sm10x_tcgen05_guardrail_trap_phase_invalid_during_alloc,@function
        .size           $__internal_1_$__cuda_sm10x_tcgen05_guardrail_trap_phase_invalid_during_alloc,($__internal_2_$__cuda_sm10x_tcgen05_guardrail_trap_unallocated_columns_being_dealloced - $__internal_1_$__cuda_sm10x_tcgen05_guardrail_trap_phase_invalid_during_alloc)
$__internal_1_$__cuda_sm10x_tcgen05_guardrail_trap_phase_invalid_during_alloc:
[----:B------:R-:W-:Y:S05]  /*8c50*/  BPT.TRAP 0x1 ;  /* 0x000000040000795c */ /* 0x000fea0000300000 */
[----:B------:R-:W-:-:S04]  /*8c60*/  HFMA2 R3, -RZ, RZ, 0, 0 ;  /* 0x00000000ff037431 */ /* 0x000fc800000001ff */
[----:B------:R-:W-:Y:S05]  /*8c70*/  RET.REL.NODEC R2 `(_ZN7cutlass13device_kernelINS_4conv6kernel13ConvUniversalINS1_16ConvProblemShapeILNS1_8OperatorE0ELi3EEENS1_10collective14CollectiveConvINS1_47MainloopSm100TmaUmmaWarpSpecializedImplicitGemmILS5_0ELi8ELi3ELi1ELi2EN4cute5tupleIJNSA_1CILi1EEESD_SD_EEEEENSB_IJNSC_ILi128EEENSC_ILi64EEENSB_IJSH_EEEEEENS_10bfloat16_tESK_NSA_8TiledMMAINSA_8MMA_AtomIJNSA_20SM100_MMA_F16BF16_SSISK_SK_fLi128ELi64ELNSA_4UMMA5MajorE0ELSP_0ELNSO_7ScaleInE0ELSQ_0EEEEEENSA_6LayoutISE_NSB_IJNSC_ILi0EEESU_SU_EEEEENSB_IJNSA_10UnderscoreESX_SX_EEEEENS7_6detail27Sm100ImplicitGemmTileTraitsINSA_20SM90_TMA_LOAD_IM2COLENSA_14ComposedLayoutINSA_7SwizzleILi3ELi4ELi3EEENSA_18smem_ptr_flag_bitsILi16EEENST_INSB_IJNSC_ILi8EEESH_EEENSB_IJSH_SD_EEEEEEEvEENS11_INSA_13SM90_TMA_LOADES1C_vEEEENS_8epilogue10collective18CollectiveEpilogueINS1H_23Sm100TmaWarpSpecializedILi3ELi2ELi32ELb1ELb0EEEJSJ_NSB_IJNST_ISG_SD_EENST_INSC_ILi32EEESD_EEEEESK_NSB_IJNSB_IJllllEEESD_SU_EEESK_S1R_NS1H_6fusion15FusionCallbacksIS1L_NS1S_17LinearCombinationISK_fSK_fLNS_15FloatRoundStyleE2EEESJ_S1P_JEEENSA_5SM1004TMEM4LOAD26SM100_TMEM_LOAD_32dp32b32xES12_NS13_INS14_ILi2ELi4ELi3EEES17_NST_INSB_IJS18_S1N_EEENSB_IJS1N_SD_EEEEEEENSA_39AutoVectorizingCopyWithAssumedAlignmentILi128EEENSA_21SM90_TMA_STORE_IM2COLES26_S28_S28_EEEvvEEEEvNT_6ParamsE) ;  /* 0xffffff7002e07950 */ /* 0x000fea0003c3ffff */
        .weak           $__internal_2_$__cuda_sm10x_tcgen05_guardrail_trap_unallocated_columns_being_dealloced
        .type           $__internal_2_$__cuda_sm10x_tcgen05_guardrail_trap_unallocated_columns_being_dealloced,@function
        .size           $__internal_2_$__cuda_sm10x_tcgen05_guardrail_trap_unallocated_columns_being_dealloced,(.L_x_155 - $__internal_2_$__cuda_sm10x_tcgen05_guardrail_trap_unallocated_columns_being_dealloced)
$__internal_2_$__cuda_sm10x_tcgen05_guardrail_trap_unallocated_columns_being_dealloced:
[----:B------:R-:W-:Y:S05]  /*8c80*/  BPT.TRAP 0x1 ;  /* 0x000000040000795c */ /* 0x000fea0000300000 */
[----:B------:R-:W-:-:S04]  /*8c90*/  MOV R3, 0x0 ;  /* 0x0000000000037802 */ /* 0x000fc80000000f00 */
[----:B------:R-:W-:Y:S05]  /*8ca0*/  RET.REL.NODEC R2 `(_ZN7cutlass13device_kernelINS_4conv6kernel13ConvUniversalINS1_16ConvProblemShapeILNS1_8OperatorE0ELi3EEENS1_10collective14CollectiveConvINS1_47MainloopSm100TmaUmmaWarpSpecializedImplicitGemmILS5_0ELi8ELi3ELi1ELi2EN4cute5tupleIJNSA_1CILi1EEESD_SD_EEEEENSB_IJNSC_ILi128EEENSC_ILi64EEENSB_IJSH_EEEEEENS_10bfloat16_tESK_NSA_8TiledMMAINSA_8MMA_AtomIJNSA_20SM100_MMA_F16BF16_SSISK_SK_fLi128ELi64ELNSA_4UMMA5MajorE0ELSP_0ELNSO_7ScaleInE0ELSQ_0EEEEEENSA_6LayoutISE_NSB_IJNSC_ILi0EEESU_SU_EEEEENSB_IJNSA_10UnderscoreESX_SX_EEEEENS7_6detail27Sm100ImplicitGemmTileTraitsINSA_20SM90_TMA_LOAD_IM2COLENSA_14ComposedLayoutINSA_7SwizzleILi3ELi4ELi3EEENSA_18smem_ptr_flag_bitsILi16EEENST_INSB_IJNSC_ILi8EEESH_EEENSB_IJSH_SD_EEEEEEEvEENS11_INSA_13SM90_TMA_LOADES1C_vEEEENS_8epilogue10collective18CollectiveEpilogueINS1H_23Sm100TmaWarpSpecializedILi3ELi2ELi32ELb1ELb0EEEJSJ_NSB_IJNST_ISG_SD_EENST_INSC_ILi32EEESD_EEEEESK_NSB_IJNSB_IJllllEEESD_SU_EEESK_S1R_NS1H_6fusion15FusionCallbacksIS1L_NS1S_17LinearCombinationISK_fSK_fLNS_15FloatRoundStyleE2EEESJ_S1P_JEEENSA_5SM1004TMEM4LOAD26SM100_TMEM_LOAD_32dp32b32xES12_NS13_INS14_ILi2ELi4ELi3EEES17_NST_INSB_IJS18_S1N_EEENSB_IJS1N_SD_EEEEEEENSA_39AutoVectorizingCopyWithAssumedAlignmentILi128EEENSA_21SM90_TMA_STORE_IM2COLES26_S28_S28_EEEvvEEEEvNT_6ParamsE) ;  /* 0xffffff7002d47950 */ /* 0x000fea0003c3ffff */
.L_x_154:
[----:B------:R-:W-:-:S00]  /*8cb0*/  BRA `(.L_x_154) ;  /* 0xfffffffc00fc7947 */ /* 0x000fc0000383ffff */
[----:B------:R-:W-:-:S00]  /*8cc0*/  NOP ;  /* 0x0000000000007918 */ /* 0x000fc00000000000 */
        /* <DEDUP_REMOVED lines=11> */
.L_x_155:


//--------------------- .nv.global.init           --------------------------
	.section	.nv.global.init,"aw",@progbits
.nv.global.init:
	.type		$str$29,@object
	.size		$str$29,($str$30 - $str$29)
$str$29:
        /*0000*/ 	.byte	0x28, 0x61, 0x64, 0x64, 0x72, 0x65, 0x73, 0x73, 0x20, 0x26, 0x20, 0x6d, 0x61, 0x73, 0x6b, 0x29
        /*0010*/ 	.byte	0x20, 0x3d, 0x3d, 0x20, 0x30, 0x00
	.type		$str$30,@object
	.size		$str$30,($str$28 - $str$30)
$str$30:
        /*0016*/ 	.byte	0x2f, 0x74, 0x6d, 0x70, 0x2f, 0x63, 0x75, 0x74, 0x6c, 0x61, 0x73, 0x73, 0x5f, 0x73, 0x77, 0x65
        /*0026*/ 	.byte	0x65, 0x70, 0x5f, 0x73, 0x72, 0x63, 0x2f, 0x69, 0x6e, 0x63, 0x6c, 0x75, 0x64, 0x65, 0x2f, 0x63
        /*0036*/ 	.byte	0x75, 0x74, 0x65, 0x2f, 0x70, 0x6f, 0x69, 0x6e, 0x74, 0x65, 0x72, 0x5f, 0x66, 0x6c, 0x61, 0x67
        /*0046*/ 	.byte	0x67, 0x65, 0x64, 0x2e, 0x68, 0x70, 0x70, 0x00
	.type		$str$28,@object
	.size		$str$28,($str$27 - $str$28)
$str$28:
        /*004e*/ 	.byte	0x2f, 0x74, 0x6d, 0x70, 0x2f, 0x63, 0x75, 0x74, 0x6c, 0x61, 0x73, 0x73, 0x5f, 0x73, 0x77, 0x65
        /*005e*/ 	.byte	0x65, 0x70, 0x5f, 0x73, 0x72, 0x63, 0x2f, 0x69, 0x6e, 0x63, 0x6c, 0x75, 0x64, 0x65, 0x2f, 0x63
        /*006e*/ 	.byte	0x75, 0x74, 0x65, 0x2f, 0x61, 0x74, 0x6f, 0x6d, 0x2f, 0x63, 0x6f, 0x70, 0x79, 0x5f, 0x74, 0x72
        /*007e*/ 	.byte	0x61, 0x69, 0x74, 0x73, 0x5f, 0x73, 0x6d, 0x31, 0x30, 0x30, 0x2e, 0x68, 0x70, 0x70, 0x00
	.type		$str$27,@object
	.size		$str$27,(__unnamed_1 - $str$27)
$str$27:
        /*008d*/ 	.byte	0x28, 0x28, 0x75, 0x69, 0x6e, 0x74, 0x33, 0x32, 0x5f, 0x74, 0x28, 0x74, 0x68, 0x72, 0x65, 0x61
        /*009d*/ 	.byte	0x64, 0x49, 0x64, 0x78, 0x2e, 0x78, 0x29, 0x20, 0x2f, 0x20, 0x33, 0x32, 0x29, 0x20, 0x25, 0x20
        /*00ad*/ 	.byte	0x34, 0x29, 0x20, 0x3d, 0x3d, 0x20, 0x28, 0x28, 0x28, 0x74, 0x6d, 0x65, 0x6d, 0x5f, 0x61, 0x64
        /*00bd*/ 	.byte	0x64, 0x72, 0x20, 0x3e, 0x3e, 0x20, 0x31, 0x36, 0x29, 0x20, 0x2f, 0x20, 0x33, 0x32, 0x29, 0x20
        /*00cd*/ 	.byte	0x25, 0x20, 0x34, 0x29, 0x00
	.type		__unnamed_1,@object
	.size		__unnamed_1,(__unnamed_2 - __unnamed_1)
__unnamed_1:
        /*00d2*/ 	.byte	0x61, 0x75, 0x74, 0x6f, 0x20, 0x63, 0x75, 0x74, 0x65, 0x3a, 0x3a, 0x61, 0x73, 0x5f, 0x70, 0x6f
        /* <DEDUP_REMOVED lines=24> */
        /*0262*/ 	.byte	0x34, 0x30, 0x39, 0x36, 0x3e, 0x3e, 0x3e, 0x3e, 0x5d, 0x00
	.type		__unnamed_2,@object
	.size		__unnamed_2,(.L_2 - __unnamed_2)
__unnamed_2:
        /* <DEDUP_REMOVED lines=42> */
        /*050c*/ 	.byte	0x3e, 0x3e, 0x5d, 0x00
.L_2:


//--------------------- .nv.shared._ZN7cutlass13device_kernelINS_4conv6kernel13ConvUniversalINS1_16ConvProblemShapeILNS1_8OperatorE0ELi3EEENS1_10collective14CollectiveConvINS1_47MainloopSm100TmaUmmaWarpSpecializedImplicitGemmILS5_0ELi8ELi3ELi1ELi2EN4cute5tupleIJNSA_1CILi1EEESD_SD_EEEEENSB_IJNSC_ILi128EEENSC_ILi64EEENSB_IJSH_EEEEEENS_10bfloat16_tESK_NSA_8TiledMMAINSA_8MMA_AtomIJNSA_20SM100_MMA_F16BF16_SSISK_SK_fLi128ELi64ELNSA_4UMMA5MajorE0ELSP_0ELNSO_7ScaleInE0ELSQ_0EEEEEENSA_6LayoutISE_NSB_IJNSC_ILi0EEESU_SU_EEEEENSB_IJNSA_10UnderscoreESX_SX_EEEEENS7_6detail27Sm100ImplicitGemmTileTraitsINSA_20SM90_TMA_LOAD_IM2COLENSA_14ComposedLayoutINSA_7SwizzleILi3ELi4ELi3EEENSA_18smem_ptr_flag_bitsILi16EEENST_INSB_IJNSC_ILi8EEESH_EEENSB_IJSH_SD_EEEEEEEvEENS11_INSA_13SM90_TMA_LOADES1C_vEEEENS_8epilogue10collective18CollectiveEpilogueINS1H_23Sm100TmaWarpSpecializedILi3ELi2ELi32ELb1ELb0EEEJSJ_NSB_IJNST_ISG_SD_EENST_INSC_ILi32EEESD_EEEEESK_NSB_IJNSB_IJllllEEESD_SU_EEESK_S1R_NS1H_6fusion15FusionCallbacksIS1L_NS1S_17LinearCombinationISK_fSK_fLNS_15FloatRoundStyleE2EEESJ_S1P_JEEENSA_5SM1004TMEM4LOAD26SM100_TMEM_LOAD_32dp32b32xES12_NS13_INS14_ILi2ELi4ELi3EEES17_NST_INSB_IJS18_S1N_EEENSB_IJS1N_SD_EEEEEEENSA_39AutoVectorizingCopyWithAssumedAlignmentILi128EEENSA_21SM90_TMA_STORE_IM2COLES26_S28_S28_EEEvvEEEEvNT_6ParamsE --------------------------
	.section	.nv.shared._ZN7cutlass13device_kernelINS_4conv6kernel13ConvUniversalINS1_16ConvProblemShapeILNS1_8OperatorE0ELi3EEENS1_10collective14CollectiveConvINS1_47MainloopSm100TmaUmmaWarpSpecializedImplicitGemmILS5_0ELi8ELi3ELi1ELi2EN4cute5tupleIJNSA_1CILi1EEESD_SD_EEEEENSB_IJNSC_ILi128EEENSC_ILi64EEENSB_IJSH_EEEEEENS_10bfloat16_tESK_NSA_8TiledMMAINSA_8MMA_AtomIJNSA_20SM100_MMA_F16BF16_SSISK_SK_fLi128ELi64ELNSA_4UMMA5MajorE0ELSP_0ELNSO_7ScaleInE0ELSQ_0EEEEEENSA_6LayoutISE_NSB_IJNSC_ILi0EEESU_SU_EEEEENSB_IJNSA_10UnderscoreESX_SX_EEEEENS7_6detail27Sm100ImplicitGemmTileTraitsINSA_20SM90_TMA_LOAD_IM2COLENSA_14ComposedLayoutINSA_7SwizzleILi3ELi4ELi3EEENSA_18smem_ptr_flag_bitsILi16EEENST_INSB_IJNSC_ILi8EEESH_EEENSB_IJSH_SD_EEEEEEEvEENS11_INSA_13SM90_TMA_LOADES1C_vEEEENS_8epilogue10collective18CollectiveEpilogueINS1H_23Sm100TmaWarpSpecializedILi3ELi2ELi32ELb1ELb0EEEJSJ_NSB_IJNST_ISG_SD_EENST_INSC_ILi32EEESD_EEEEESK_NSB_IJNSB_IJllllEEESD_SU_EEESK_S1R_NS1H_6fusion15FusionCallbacksIS1L_NS1S_17LinearCombinationISK_fSK_fLNS_15FloatRoundStyleE2EEESJ_S1P_JEEENSA_5SM1004TMEM4LOAD26SM100_TMEM_LOAD_32dp32b32xES12_NS13_INS14_ILi2ELi4ELi3EEES17_NST_INSB_IJS18_S1N_EEENSB_IJS1N_SD_EEEEEEENSA_39AutoVectorizingCopyWithAssumedAlignmentILi128EEENSA_21SM90_TMA_STORE_IM2COLES26_S28_S28_EEEvvEEEEvNT_6ParamsE,"aw",@nobits
	.sectionflags	@""
	.align	16
	.zero		1024


//--------------------- .nv.shared.reserved.0     --------------------------
	.section	.nv.shared.reserved.0,"aw",@nobits
	.weak		__nv_reservedSMEM_offset_0_alias
	.size		__nv_reservedSMEM_offset_0_alias, 0, 64
	.other		__nv_reservedSMEM_offset_0_alias,@"STO_CUDA_RESERVED_SHARED STV_DEFAULT"
__nv_reservedSMEM_offset_0_alias:
	.zero		0
.nv.shared.reserved.0:
	.zero		64
	.weak		__nv_reservedSMEM_tcgen05_partition
	.type		__nv_reservedSMEM_tcgen05_partition,@object
	.size		__nv_reservedSMEM_tcgen05_partition,(.L_0 - __nv_reservedSMEM_tcgen05_partition)
__nv_reservedSMEM_tcgen05_partition:
	.zero		32
.L_0:


//--------------------- .nv.global                --------------------------
	.section	.nv.global,"aw",@nobits
.nv.global:
	.type		_ZN39_INTERNAL_d4e22256_4_k_cu_37624743_30634cute1_E,@object
	.size		_ZN39_INTERNAL_d4e22256_4_k_cu_37624743_30634cute1_E,(_ZN39_INTERNAL_d4e22256_4_k_cu_37624743_30634cuda3std3__45__cpo6cbeginE - _ZN39_INTERNAL_d4e22256_4_k_cu_37624743_30634cute1_E)
_ZN39_INTERNAL_d4e22256_4_k_cu_37624743_30634cute1_E:
	.zero		1
	.type		_ZN39_INTERNAL_d4e22256_4_k_cu_37624743_30634cuda3std3__45__cpo6cbeginE,@object
	.size		_ZN39_INTERNAL_d4e22256_4_k_cu_37624743_30634cuda3std3__45__cpo6cbeginE,(_ZN39_INTERNAL_d4e22256_4_k_cu_37624743_30634cuda3std3__48in_placeE - _ZN39_INTERNAL_d4e22256_4_k_cu_37624743_30634cuda3std3__45__cpo6cbeginE)
_ZN39_INTERNAL_d4e22256_4_k_cu_37624743_30634cuda3std3__45__cpo6cbeginE:
	.zero		1
	.type		_ZN39_INTERNAL_d4e22256_4_k_cu_37624743_30634cuda3std3__48in_placeE,@object
	.size		_ZN39_INTERNAL_d4e22256_4_k_cu_37624743_30634cuda3std3__48in_placeE,(_ZN39_INTERNAL_d4e22256_4_k_cu_37624743_30634cuda3std6ranges3__45__cpo9iter_moveE - _ZN39_INTERNAL_d4e22256_4_k_cu_37624743_30634cuda3std3__48in_placeE)
_ZN39_INTERNAL_d4e22256_4_k_cu_37624743_30634cuda3std3__48in_placeE:
	.zero		1
	.type		_ZN39_INTERNAL_d4e22256_4_k_cu_37624743_30634cuda3std6ranges3__45__cpo9iter_moveE,@object
	.size		_ZN39_INTERNAL_d4e22256_4_k_cu_37624743_30634cuda3std6ranges3__45__cpo9iter_moveE,(_ZN39_INTERNAL_d4e22256_4_k_cu_37624743_30634cuda3std3__45__cpo5beginE - _ZN39_INTERNAL_d4e22256_4_k_cu_37624743_30634cuda3std6ranges3__45__cpo9iter_moveE)
_ZN39_INTERNAL_d4e22256_4_k_cu_37624743_30634cuda3std6ranges3__45__cpo9iter_moveE:
	.zero		1
	.type		_ZN39_INTERNAL_d4e22256_4_k_cu_37624743_30634cuda3std3__45__cpo5beginE,@object
	.size		_ZN39_INTERNAL_d4e22256_4_k_cu_37624743_30634cuda3std3__45__cpo5beginE,(_ZN39_INTERNAL_d4e22256_4_k_cu_37624743_30634cuda3std3__441_GLOBAL__N__d4e22256_4_k_cu_37624743_30636ignoreE - _ZN39_INTERNAL_d4e22256_4_k_cu_37624743_30634cuda3std3__45__cpo5beginE)
_ZN39_INTERNAL_d4e22256_4_k_cu_37624743_30634cuda3std3__45__cpo5beginE:
	.zero		1
	.type		_ZN39_INTERNAL_d4e22256_4_k_cu_37624743_30634cuda3std3__441_GLOBAL__N__d4e22256_4_k_cu_37624743_30636ignoreE,@object
	.size		_ZN39_INTERNAL_d4e22256_4_k_cu_37624743_30634cuda3std3__441_GLOBAL__N__d4e22256_4_k_cu_37624743_30636ignoreE,(_ZN39_INTERNAL_d4e22256_4_k_cu_37624743_30634cute7productE - _ZN39_INTERNAL_d4e22256_4_k_cu_37624743_30634cuda3std3__441_GLOBAL__N__d4e22256_4_k_cu_37624743_30636ignoreE)
_ZN39_INTERNAL_d4e22256_4_k_cu_37624743_30634cuda3std3__441_GLOBAL__N__d4e22256_4_k_cu_37624743_30636ignoreE:
	.zero		1
	.type		_ZN39_INTERNAL_d4e22256_4_k_cu_37624743_30634cute7productE,@object
	.size		_ZN39_INTERNAL_d4e22256_4_k_cu_37624743_30634cute7productE,(_ZN39_INTERNAL_d4e22256_4_k_cu_37624743_30634cuda3std3__45__cpo3endE - _ZN39_INTERNAL_d4e22256_4_k_cu_37624743_30634cute7productE)
_ZN39_INTERNAL_d4e22256_4_k_cu_37624743_30634cute7productE:
	.zero		1
	.type		_ZN39_INTERNAL_d4e22256_4_k_cu_37624743_30634cuda3std3__45__cpo3endE,@object
	.size		_ZN39_INTERNAL_d4e22256_4_k_cu_37624743_30634cuda3std3__45__cpo3endE,(_ZN39_INTERNAL_d4e22256_4_k_cu_37624743_30634cuda3std3__419piecewise_constructE - _ZN39_INTERNAL_d4e22256_4_k_cu_37624743_30634cuda3std3__45__cpo3endE)
_ZN39_INTERNAL_d4e22256_4_k_cu_37624743_30634cuda3std3__45__cpo3endE:
	.zero		1
	.type		_ZN39_INTERNAL_d4e22256_4_k_cu_37624743_30634cuda3std3__419piecewise_constructE,@object
	.size		_ZN39_INTERNAL_d4e22256_4_k_cu_37624743_30634cuda3std3__419piecewise_constructE,(_ZN39_INTERNAL_d4e22256_4_k_cu_37624743_30634cuda3std3__45__cpo4cendE - _ZN39_INTERNAL_d4e22256_4_k_cu_37624743_30634cuda3std3__419piecewise_constructE)
_ZN39_INTERNAL_d4e22256_4_k_cu_37624743_30634cuda3std3__419piecewise_constructE:
	.zero		1
	.type		_ZN39_INTERNAL_d4e22256_4_k_cu_37624743_30634cuda3std3__45__cpo4cendE,@object
	.size		_ZN39_INTERNAL_d4e22256_4_k_cu_37624743_30634cuda3std3__45__cpo4cendE,(_ZN39_INTERNAL_d4e22256_4_k_cu_37624743_30634cuda3std6ranges3__45__cpo4swapE - _ZN39_INTERNAL_d4e22256_4_k_cu_37624743_30634cuda3std3__45__cpo4cendE)
_ZN39_INTERNAL_d4e22256_4_k_cu_37624743_30634cuda3std3__45__cpo4cendE:
	.zero		1
	.type		_ZN39_INTERNAL_d4e22256_4_k_cu_37624743_30634cuda3std6ranges3__45__cpo4swapE,@object
	.size		_ZN39_INTERNAL_d4e22256_4_k_cu_37624743_30634cuda3std6ranges3__45__cpo4swapE,(.L_10 - _ZN39_INTERNAL_d4e22256_4_k_cu_37624743_30634cuda3std6ranges3__45__cpo4swapE)
_ZN39_INTERNAL_d4e22256_4_k_cu_37624743_30634cuda3std6ranges3__45__cpo4swapE:
	.zero		1
.L_10:


//--------------------- .nv.constant0._ZN7cutlass13device_kernelINS_4conv6kernel13ConvUniversalINS1_16ConvProblemShapeILNS1_8OperatorE0ELi3EEENS1_10collective14CollectiveConvINS1_47MainloopSm100TmaUmmaWarpSpecializedImplicitGemmILS5_0ELi8ELi3ELi1ELi2EN4cute5tupleIJNSA_1CILi1EEESD_SD_EEEEENSB_IJNSC_ILi128EEENSC_ILi64EEENSB_IJSH_EEEEEENS_10bfloat16_tESK_NSA_8TiledMMAINSA_8MMA_AtomIJNSA_20SM100_MMA_F16BF16_SSISK_SK_fLi128ELi64ELNSA_4UMMA5MajorE0ELSP_0ELNSO_7ScaleInE0ELSQ_0EEEEEENSA_6LayoutISE_NSB_IJNSC_ILi0EEESU_SU_EEEEENSB_IJNSA_10UnderscoreESX_SX_EEEEENS7_6detail27Sm100ImplicitGemmTileTraitsINSA_20SM90_TMA_LOAD_IM2COLENSA_14ComposedLayoutINSA_7SwizzleILi3ELi4ELi3EEENSA_18smem_ptr_flag_bitsILi16EEENST_INSB_IJNSC_ILi8EEESH_EEENSB_IJSH_SD_EEEEEEEvEENS11_INSA_13SM90_TMA_LOADES1C_vEEEENS_8epilogue10collective18CollectiveEpilogueINS1H_23Sm100TmaWarpSpecializedILi3ELi2ELi32ELb1ELb0EEEJSJ_NSB_IJNST_ISG_SD_EENST_INSC_ILi32EEESD_EEEEESK_NSB_IJNSB_IJllllEEESD_SU_EEESK_S1R_NS1H_6fusion15FusionCallbacksIS1L_NS1S_17LinearCombinationISK_fSK_fLNS_15FloatRoundStyleE2EEESJ_S1P_JEEENSA_5SM1004TMEM4LOAD26SM100_TMEM_LOAD_32dp32b32xES12_NS13_INS14_ILi2ELi4ELi3EEES17_NST_INSB_IJS18_S1N_EEENSB_IJS1N_SD_EEEEEEENSA_39AutoVectorizingCopyWithAssumedAlignmentILi128EEENSA_21SM90_TMA_STORE_IM2COLES26_S28_S28_EEEvvEEEEvNT_6ParamsE --------------------------
	.section	.nv.constant0._ZN7cutlass13device_kernelINS_4conv6kernel13ConvUniversalINS1_16ConvProblemShapeILNS1_8OperatorE0ELi3EEENS1_10collective14CollectiveConvINS1_47MainloopSm100TmaUmmaWarpSpecializedImplicitGemmILS5_0ELi8ELi3ELi1ELi2EN4cute5tupleIJNSA_1CILi1EEESD_SD_EEEEENSB_IJNSC_ILi128EEENSC_ILi64EEENSB_IJSH_EEEEEENS_10bfloat16_tESK_NSA_8TiledMMAINSA_8MMA_AtomIJNSA_20SM100_MMA_F16BF16_SSISK_SK_fLi128ELi64ELNSA_4UMMA5MajorE0ELSP_0ELNSO_7ScaleInE0ELSQ_0EEEEEENSA_6LayoutISE_NSB_IJNSC_ILi0EEESU_SU_EEEEENSB_IJNSA_10UnderscoreESX_SX_EEEEENS7_6detail27Sm100ImplicitGemmTileTraitsINSA_20SM90_TMA_LOAD_IM2COLENSA_14ComposedLayoutINSA_7SwizzleILi3ELi4ELi3EEENSA_18smem_ptr_flag_bitsILi16EEENST_INSB_IJNSC_ILi8EEESH_EEENSB_IJSH_SD_EEEEEEEvEENS11_INSA_13SM90_TMA_LOADES1C_vEEEENS_8epilogue10collective18CollectiveEpilogueINS1H_23Sm100TmaWarpSpecializedILi3ELi2ELi32ELb1ELb0EEEJSJ_NSB_IJNST_ISG_SD_EENST_INSC_ILi32EEESD_EEEEESK_NSB_IJNSB_IJllllEEESD_SU_EEESK_S1R_NS1H_6fusion15FusionCallbacksIS1L_NS1S_17LinearCombinationISK_fSK_fLNS_15FloatRoundStyleE2EEESJ_S1P_JEEENSA_5SM1004TMEM4LOAD26SM100_TMEM_LOAD_32dp32b32xES12_NS13_INS14_ILi2ELi4ELi3EEES17_NST_INSB_IJS18_S1N_EEENSB_IJS1N_SD_EEEEEEENSA_39AutoVectorizingCopyWithAssumedAlignmentILi128EEENSA_21SM90_TMA_STORE_IM2COLES26_S28_S28_EEEvvEEEEvNT_6ParamsE,"a",@progbits
	.sectionflags	@""
	.align	4
.nv.constant0._ZN7cutlass13device_kernelINS_4conv6kernel13ConvUniversalINS1_16ConvProblemShapeILNS1_8OperatorE0ELi3EEENS1_10collective14CollectiveConvINS1_47MainloopSm100TmaUmmaWarpSpecializedImplicitGemmILS5_0ELi8ELi3ELi1ELi2EN4cute5tupleIJNSA_1CILi1EEESD_SD_EEEEENSB_IJNSC_ILi128EEENSC_ILi64EEENSB_IJSH_EEEEEENS_10bfloat16_tESK_NSA_8TiledMMAINSA_8MMA_AtomIJNSA_20SM100_MMA_F16BF16_SSISK_SK_fLi128ELi64ELNSA_4UMMA5MajorE0ELSP_0ELNSO_7ScaleInE0ELSQ_0EEEEEENSA_6LayoutISE_NSB_IJNSC_ILi0EEESU_SU_EEEEENSB_IJNSA_10UnderscoreESX_SX_EEEEENS7_6detail27Sm100ImplicitGemmTileTraitsINSA_20SM90_TMA_LOAD_IM2COLENSA_14ComposedLayoutINSA_7SwizzleILi3ELi4ELi3EEENSA_18smem_ptr_flag_bitsILi16EEENST_INSB_IJNSC_ILi8EEESH_EEENSB_IJSH_SD_EEEEEEEvEENS11_INSA_13SM90_TMA_LOADES1C_vEEEENS_8epilogue10collective18CollectiveEpilogueINS1H_23Sm100TmaWarpSpecializedILi3ELi2ELi32ELb1ELb0EEEJSJ_NSB_IJNST_ISG_SD_EENST_INSC_ILi32EEESD_EEEEESK_NSB_IJNSB_IJllllEEESD_SU_EEESK_S1R_NS1H_6fusion15FusionCallbacksIS1L_NS1S_17LinearCombinationISK_fSK_fLNS_15FloatRoundStyleE2EEESJ_S1P_JEEENSA_5SM1004TMEM4LOAD26SM100_TMEM_LOAD_32dp32b32xES12_NS13_INS14_ILi2ELi4ELi3EEES17_NST_INSB_IJS18_S1N_EEENSB_IJS1N_SD_EEEEEEENSA_39AutoVectorizingCopyWithAssumedAlignmentILi128EEENSA_21SM90_TMA_STORE_IM2COLES26_S28_S28_EEEvvEEEEvNT_6ParamsE:
	.zero		3200


//--------------------- SYMBOLS --------------------------

	.type		.nv.reservedSmem.offset0,@object
	.size		.nv.reservedSmem.offset0,0x4
	.type		.nv.reservedSmem.cap,@object
	.size		.nv.reservedSmem.cap,0x4
	.type		__assertfail,@function
